//
// Generated by NVIDIA NVVM Compiler
//
// Compiler Build ID: CL-36424714
// Cuda compilation tools, release 13.0, V13.0.88
// Based on NVVM 20.0.0
//

.version 9.0
.target sm_100
.address_size 64

	// .globl	_Z15standard_conv2dPfS_S_iiiiiii
.global .align 4 .b8 precalc_xorwow_matrix[102400];
.global .align 4 .b8 precalc_xorwow_offset_matrix[102400];
.global .align 4 .b8 mrg32k3aM1[2304];
.global .align 4 .b8 mrg32k3aM2[2304];
.global .align 4 .b8 mrg32k3aM1SubSeq[2016];
.global .align 4 .b8 mrg32k3aM2SubSeq[2016];
.global .align 4 .b8 mrg32k3aM1Seq[2304];
.global .align 4 .b8 mrg32k3aM2Seq[2304];
.const .align 8 .b8 __cr_lgamma_table[72];
.extern .shared .align 16 .b8 shared_input[];
.extern .shared .align 16 .b8 shared_weights[];

.visible .entry _Z15standard_conv2dPfS_S_iiiiiii(
	.param .u64 .ptr .align 1 _Z15standard_conv2dPfS_S_iiiiiii_param_0,
	.param .u64 .ptr .align 1 _Z15standard_conv2dPfS_S_iiiiiii_param_1,
	.param .u64 .ptr .align 1 _Z15standard_conv2dPfS_S_iiiiiii_param_2,
	.param .u32 _Z15standard_conv2dPfS_S_iiiiiii_param_3,
	.param .u32 _Z15standard_conv2dPfS_S_iiiiiii_param_4,
	.param .u32 _Z15standard_conv2dPfS_S_iiiiiii_param_5,
	.param .u32 _Z15standard_conv2dPfS_S_iiiiiii_param_6,
	.param .u32 _Z15standard_conv2dPfS_S_iiiiiii_param_7,
	.param .u32 _Z15standard_conv2dPfS_S_iiiiiii_param_8,
	.param .u32 _Z15standard_conv2dPfS_S_iiiiiii_param_9
)
{
	.reg .pred 	%p<95>;
	.reg .b32 	%r<71>;
	.reg .b32 	%f<99>;
	.reg .b64 	%rd<58>;

	ld.param.u64 	%rd8, [_Z15standard_conv2dPfS_S_iiiiiii_param_0];
	ld.param.u64 	%rd9, [_Z15standard_conv2dPfS_S_iiiiiii_param_1];
	ld.param.u64 	%rd7, [_Z15standard_conv2dPfS_S_iiiiiii_param_2];
	ld.param.u32 	%r24, [_Z15standard_conv2dPfS_S_iiiiiii_param_3];
	ld.param.u32 	%r25, [_Z15standard_conv2dPfS_S_iiiiiii_param_4];
	ld.param.u32 	%r30, [_Z15standard_conv2dPfS_S_iiiiiii_param_5];
	ld.param.u32 	%r26, [_Z15standard_conv2dPfS_S_iiiiiii_param_6];
	ld.param.u32 	%r27, [_Z15standard_conv2dPfS_S_iiiiiii_param_7];
	ld.param.u32 	%r28, [_Z15standard_conv2dPfS_S_iiiiiii_param_8];
	ld.param.u32 	%r29, [_Z15standard_conv2dPfS_S_iiiiiii_param_9];
	cvta.to.global.u64 	%rd1, %rd9;
	cvta.to.global.u64 	%rd2, %rd8;
	mov.u32 	%r32, %ctaid.x;
	mov.u32 	%r33, %ntid.x;
	mov.u32 	%r34, %tid.x;
	mad.lo.s32 	%r1, %r32, %r33, %r34;
	mov.u32 	%r35, %ctaid.y;
	mov.u32 	%r36, %ntid.y;
	mov.u32 	%r37, %tid.y;
	mad.lo.s32 	%r38, %r35, %r36, %r37;
	setp.ge.s32 	%p2, %r1, %r26;
	setp.ge.s32 	%p3, %r38, %r30;
	or.pred  	%p4, %p2, %p3;
	@%p4 bra 	$L__BB0_45;
	mul.lo.s32 	%r39, %r28, %r38;
	sub.s32 	%r3, %r39, %r29;
	mul.lo.s32 	%r40, %r28, %r1;
	sub.s32 	%r4, %r40, %r29;
	setp.lt.s32 	%p5, %r27, 1;
	mov.f32 	%f77, 0f00000000;
	@%p5 bra 	$L__BB0_44;
	and.b32  	%r5, %r27, 7;
	and.b32  	%r6, %r27, 3;
	and.b32  	%r7, %r27, 2147483640;
	and.b32  	%r8, %r27, 1;
	mov.f32 	%f77, 0f00000000;
	mov.b32 	%r66, 0;
	cvt.s64.s32 	%rd41, %r4;
$L__BB0_3:
	setp.lt.u32 	%p6, %r27, 8;
	add.s32 	%r43, %r66, %r3;
	setp.gt.s32 	%p7, %r43, -1;
	setp.lt.s32 	%p8, %r43, %r24;
	and.pred  	%p1, %p7, %p8;
	mul.lo.s32 	%r10, %r43, %r25;
	mul.lo.s32 	%r11, %r66, %r27;
	mov.b32 	%r69, 0;
	@%p6 bra 	$L__BB0_22;
	mov.b32 	%r67, 0;
	cvt.s64.s32 	%rd16, %r10;
	cvt.u64.u32 	%rd20, %r11;
$L__BB0_5:
	.pragma "nounroll";
	add.s32 	%r13, %r67, %r4;
	setp.gt.s32 	%p9, %r13, -1;
	setp.lt.s32 	%p10, %r13, %r25;
	and.pred  	%p11, %p9, %p10;
	and.pred  	%p13, %p1, %p11;
	not.pred 	%p14, %p13;
	@%p14 bra 	$L__BB0_7;
	add.s32 	%r45, %r13, %r10;
	mul.wide.s32 	%rd10, %r45, 4;
	add.s64 	%rd11, %rd2, %rd10;
	ld.global.f32 	%f43, [%rd11];
	add.s32 	%r46, %r67, %r11;
	mul.wide.u32 	%rd12, %r46, 4;
	add.s64 	%rd13, %rd1, %rd12;
	ld.global.f32 	%f44, [%rd13];
	fma.rn.f32 	%f77, %f43, %f44, %f77;
$L__BB0_7:
	add.s32 	%r47, %r13, 1;
	setp.gt.s32 	%p15, %r47, -1;
	setp.lt.s32 	%p16, %r47, %r25;
	and.pred  	%p17, %p15, %p16;
	and.pred  	%p18, %p1, %p17;
	cvt.s64.s32 	%rd15, %r67;
	add.s64 	%rd17, %rd15, %rd41;
	add.s64 	%rd18, %rd17, %rd16;
	shl.b64 	%rd19, %rd18, 2;
	add.s64 	%rd3, %rd2, %rd19;
	add.s64 	%rd21, %rd15, %rd20;
	shl.b64 	%rd22, %rd21, 2;
	add.s64 	%rd4, %rd1, %rd22;
	not.pred 	%p19, %p18;
	@%p19 bra 	$L__BB0_9;
	ld.global.f32 	%f45, [%rd3+4];
	ld.global.f32 	%f46, [%rd4+4];
	fma.rn.f32 	%f77, %f45, %f46, %f77;
$L__BB0_9:
	add.s32 	%r48, %r13, 2;
	setp.gt.s32 	%p20, %r48, -1;
	setp.lt.s32 	%p21, %r48, %r25;
	and.pred  	%p22, %p20, %p21;
	and.pred  	%p23, %p1, %p22;
	not.pred 	%p24, %p23;
	@%p24 bra 	$L__BB0_11;
	ld.global.f32 	%f47, [%rd3+8];
	ld.global.f32 	%f48, [%rd4+8];
	fma.rn.f32 	%f77, %f47, %f48, %f77;
$L__BB0_11:
	add.s32 	%r49, %r13, 3;
	setp.gt.s32 	%p25, %r49, -1;
	setp.lt.s32 	%p26, %r49, %r25;
	and.pred  	%p27, %p25, %p26;
	and.pred  	%p28, %p1, %p27;
	not.pred 	%p29, %p28;
	@%p29 bra 	$L__BB0_13;
	ld.global.f32 	%f49, [%rd3+12];
	ld.global.f32 	%f50, [%rd4+12];
	fma.rn.f32 	%f77, %f49, %f50, %f77;
$L__BB0_13:
	add.s32 	%r50, %r13, 4;
	setp.gt.s32 	%p30, %r50, -1;
	setp.lt.s32 	%p31, %r50, %r25;
	and.pred  	%p32, %p30, %p31;
	and.pred  	%p33, %p1, %p32;
	not.pred 	%p34, %p33;
	@%p34 bra 	$L__BB0_15;
	ld.global.f32 	%f51, [%rd3+16];
	ld.global.f32 	%f52, [%rd4+16];
	fma.rn.f32 	%f77, %f51, %f52, %f77;
$L__BB0_15:
	add.s32 	%r51, %r13, 5;
	setp.gt.s32 	%p35, %r51, -1;
	setp.lt.s32 	%p36, %r51, %r25;
	and.pred  	%p37, %p35, %p36;
	and.pred  	%p38, %p1, %p37;
	not.pred 	%p39, %p38;
	@%p39 bra 	$L__BB0_17;
	ld.global.f32 	%f53, [%rd3+20];
	ld.global.f32 	%f54, [%rd4+20];
	fma.rn.f32 	%f77, %f53, %f54, %f77;
$L__BB0_17:
	add.s32 	%r52, %r13, 6;
	setp.gt.s32 	%p40, %r52, -1;
	setp.lt.s32 	%p41, %r52, %r25;
	and.pred  	%p42, %p40, %p41;
	and.pred  	%p43, %p1, %p42;
	not.pred 	%p44, %p43;
	@%p44 bra 	$L__BB0_19;
	ld.global.f32 	%f55, [%rd3+24];
	ld.global.f32 	%f56, [%rd4+24];
	fma.rn.f32 	%f77, %f55, %f56, %f77;
$L__BB0_19:
	add.s32 	%r53, %r13, 7;
	setp.gt.s32 	%p45, %r53, -1;
	setp.lt.s32 	%p46, %r53, %r25;
	and.pred  	%p47, %p45, %p46;
	and.pred  	%p48, %p1, %p47;
	not.pred 	%p49, %p48;
	@%p49 bra 	$L__BB0_21;
	ld.global.f32 	%f57, [%rd3+28];
	ld.global.f32 	%f58, [%rd4+28];
	fma.rn.f32 	%f77, %f57, %f58, %f77;
$L__BB0_21:
	add.s32 	%r67, %r67, 8;
	setp.ne.s32 	%p50, %r67, %r7;
	mov.u32 	%r69, %r7;
	@%p50 bra 	$L__BB0_5;
$L__BB0_22:
	setp.eq.s32 	%p51, %r5, 0;
	@%p51 bra 	$L__BB0_43;
	add.s32 	%r54, %r5, -1;
	setp.lt.u32 	%p52, %r54, 3;
	@%p52 bra 	$L__BB0_33;
	add.s32 	%r16, %r69, %r4;
	setp.gt.s32 	%p53, %r16, -1;
	setp.lt.s32 	%p54, %r16, %r25;
	and.pred  	%p55, %p53, %p54;
	and.pred  	%p57, %p1, %p55;
	not.pred 	%p58, %p57;
	@%p58 bra 	$L__BB0_26;
	add.s32 	%r55, %r16, %r10;
	mul.wide.s32 	%rd23, %r55, 4;
	add.s64 	%rd24, %rd2, %rd23;
	ld.global.f32 	%f60, [%rd24];
	add.s32 	%r56, %r69, %r11;
	mul.wide.u32 	%rd25, %r56, 4;
	add.s64 	%rd26, %rd1, %rd25;
	ld.global.f32 	%f61, [%rd26];
	fma.rn.f32 	%f77, %f60, %f61, %f77;
$L__BB0_26:
	add.s32 	%r57, %r16, 1;
	setp.gt.s32 	%p59, %r57, -1;
	setp.lt.s32 	%p60, %r57, %r25;
	and.pred  	%p61, %p59, %p60;
	and.pred  	%p62, %p1, %p61;
	cvt.u64.u32 	%rd28, %r69;
	cvt.s64.s32 	%rd29, %r10;
	add.s64 	%rd30, %rd28, %rd41;
	add.s64 	%rd31, %rd30, %rd29;
	shl.b64 	%rd32, %rd31, 2;
	add.s64 	%rd5, %rd2, %rd32;
	cvt.u64.u32 	%rd33, %r11;
	add.s64 	%rd34, %rd28, %rd33;
	shl.b64 	%rd35, %rd34, 2;
	add.s64 	%rd6, %rd1, %rd35;
	not.pred 	%p63, %p62;
	@%p63 bra 	$L__BB0_28;
	ld.global.f32 	%f62, [%rd5+4];
	ld.global.f32 	%f63, [%rd6+4];
	fma.rn.f32 	%f77, %f62, %f63, %f77;
$L__BB0_28:
	add.s32 	%r58, %r16, 2;
	setp.gt.s32 	%p64, %r58, -1;
	setp.lt.s32 	%p65, %r58, %r25;
	and.pred  	%p66, %p64, %p65;
	and.pred  	%p67, %p1, %p66;
	not.pred 	%p68, %p67;
	@%p68 bra 	$L__BB0_30;
	ld.global.f32 	%f64, [%rd5+8];
	ld.global.f32 	%f65, [%rd6+8];
	fma.rn.f32 	%f77, %f64, %f65, %f77;
$L__BB0_30:
	add.s32 	%r59, %r16, 3;
	setp.gt.s32 	%p69, %r59, -1;
	setp.lt.s32 	%p70, %r59, %r25;
	and.pred  	%p71, %p69, %p70;
	and.pred  	%p72, %p1, %p71;
	not.pred 	%p73, %p72;
	@%p73 bra 	$L__BB0_32;
	ld.global.f32 	%f66, [%rd5+12];
	ld.global.f32 	%f67, [%rd6+12];
	fma.rn.f32 	%f77, %f66, %f67, %f77;
$L__BB0_32:
	add.s32 	%r69, %r69, 4;
$L__BB0_33:
	setp.eq.s32 	%p74, %r6, 0;
	@%p74 bra 	$L__BB0_43;
	setp.eq.s32 	%p75, %r6, 1;
	@%p75 bra 	$L__BB0_40;
	add.s32 	%r19, %r69, %r4;
	setp.gt.s32 	%p76, %r19, -1;
	setp.lt.s32 	%p77, %r19, %r25;
	and.pred  	%p78, %p76, %p77;
	and.pred  	%p80, %p1, %p78;
	not.pred 	%p81, %p80;
	@%p81 bra 	$L__BB0_37;
	add.s32 	%r60, %r19, %r10;
	mul.wide.s32 	%rd36, %r60, 4;
	add.s64 	%rd37, %rd2, %rd36;
	ld.global.f32 	%f69, [%rd37];
	add.s32 	%r61, %r69, %r11;
	mul.wide.u32 	%rd38, %r61, 4;
	add.s64 	%rd39, %rd1, %rd38;
	ld.global.f32 	%f70, [%rd39];
	fma.rn.f32 	%f77, %f69, %f70, %f77;
$L__BB0_37:
	add.s32 	%r62, %r19, 1;
	setp.gt.s32 	%p82, %r62, -1;
	setp.lt.s32 	%p83, %r62, %r25;
	and.pred  	%p84, %p82, %p83;
	and.pred  	%p85, %p1, %p84;
	not.pred 	%p86, %p85;
	@%p86 bra 	$L__BB0_39;
	cvt.s64.s32 	%rd40, %r10;
	cvt.s64.s32 	%rd42, %r69;
	add.s64 	%rd43, %rd42, %rd41;
	add.s64 	%rd44, %rd43, %rd40;
	shl.b64 	%rd45, %rd44, 2;
	add.s64 	%rd46, %rd2, %rd45;
	ld.global.f32 	%f71, [%rd46+4];
	cvt.u64.u32 	%rd47, %r11;
	add.s64 	%rd48, %rd42, %rd47;
	shl.b64 	%rd49, %rd48, 2;
	add.s64 	%rd50, %rd1, %rd49;
	ld.global.f32 	%f72, [%rd50+4];
	fma.rn.f32 	%f77, %f71, %f72, %f77;
$L__BB0_39:
	add.s32 	%r69, %r69, 2;
$L__BB0_40:
	setp.eq.s32 	%p87, %r8, 0;
	@%p87 bra 	$L__BB0_43;
	add.s32 	%r22, %r69, %r4;
	setp.gt.s32 	%p88, %r22, -1;
	setp.lt.s32 	%p89, %r22, %r25;
	and.pred  	%p90, %p88, %p89;
	and.pred  	%p92, %p1, %p90;
	not.pred 	%p93, %p92;
	@%p93 bra 	$L__BB0_43;
	add.s32 	%r63, %r22, %r10;
	mul.wide.s32 	%rd51, %r63, 4;
	add.s64 	%rd52, %rd2, %rd51;
	ld.global.f32 	%f73, [%rd52];
	add.s32 	%r64, %r69, %r11;
	mul.wide.u32 	%rd53, %r64, 4;
	add.s64 	%rd54, %rd1, %rd53;
	ld.global.f32 	%f74, [%rd54];
	fma.rn.f32 	%f77, %f73, %f74, %f77;
$L__BB0_43:
	add.s32 	%r66, %r66, 1;
	setp.ne.s32 	%p94, %r66, %r27;
	@%p94 bra 	$L__BB0_3;
$L__BB0_44:
	mad.lo.s32 	%r65, %r26, %r38, %r1;
	cvta.to.global.u64 	%rd55, %rd7;
	mul.wide.s32 	%rd56, %r65, 4;
	add.s64 	%rd57, %rd55, %rd56;
	st.global.f32 	[%rd57], %f77;
$L__BB0_45:
	ret;

}
	// .globl	_Z24offset_generating_conv2dPfS_S_iiiiiii
.visible .entry _Z24offset_generating_conv2dPfS_S_iiiiiii(
	.param .u64 .ptr .align 1 _Z24offset_generating_conv2dPfS_S_iiiiiii_param_0,
	.param .u64 .ptr .align 1 _Z24offset_generating_conv2dPfS_S_iiiiiii_param_1,
	.param .u64 .ptr .align 1 _Z24offset_generating_conv2dPfS_S_iiiiiii_param_2,
	.param .u32 _Z24offset_generating_conv2dPfS_S_iiiiiii_param_3,
	.param .u32 _Z24offset_generating_conv2dPfS_S_iiiiiii_param_4,
	.param .u32 _Z24offset_generating_conv2dPfS_S_iiiiiii_param_5,
	.param .u32 _Z24offset_generating_conv2dPfS_S_iiiiiii_param_6,
	.param .u32 _Z24offset_generating_conv2dPfS_S_iiiiiii_param_7,
	.param .u32 _Z24offset_generating_conv2dPfS_S_iiiiiii_param_8,
	.param .u32 _Z24offset_generating_conv2dPfS_S_iiiiiii_param_9
)
{
	.reg .pred 	%p<29>;
	.reg .b32 	%r<112>;
	.reg .b32 	%f<120>;
	.reg .b64 	%rd<26>;

	ld.param.u64 	%rd5, [_Z24offset_generating_conv2dPfS_S_iiiiiii_param_0];
	ld.param.u64 	%rd7, [_Z24offset_generating_conv2dPfS_S_iiiiiii_param_1];
	ld.param.u32 	%r51, [_Z24offset_generating_conv2dPfS_S_iiiiiii_param_3];
	ld.param.u32 	%r52, [_Z24offset_generating_conv2dPfS_S_iiiiiii_param_4];
	ld.param.u32 	%r53, [_Z24offset_generating_conv2dPfS_S_iiiiiii_param_5];
	ld.param.u32 	%r54, [_Z24offset_generating_conv2dPfS_S_iiiiiii_param_6];
	ld.param.u32 	%r55, [_Z24offset_generating_conv2dPfS_S_iiiiiii_param_7];
	ld.param.u32 	%r56, [_Z24offset_generating_conv2dPfS_S_iiiiiii_param_8];
	ld.param.u32 	%r57, [_Z24offset_generating_conv2dPfS_S_iiiiiii_param_9];
	cvta.to.global.u64 	%rd1, %rd7;
	mov.u32 	%r58, %ctaid.x;
	mov.u32 	%r1, %ntid.x;
	mul.lo.s32 	%r59, %r58, %r1;
	mov.u32 	%r2, %tid.x;
	add.s32 	%r3, %r59, %r2;
	mov.u32 	%r60, %ctaid.y;
	mov.u32 	%r4, %ntid.y;
	mul.lo.s32 	%r61, %r60, %r4;
	mov.u32 	%r5, %tid.y;
	add.s32 	%r6, %r61, %r5;
	add.s32 	%r62, %r55, -1;
	add.s32 	%r7, %r62, %r1;
	add.s32 	%r8, %r62, %r4;
	sub.s32 	%r9, %r59, %r57;
	sub.s32 	%r10, %r61, %r57;
	setp.ge.s32 	%p2, %r5, %r8;
	@%p2 bra 	$L__BB1_8;
	cvta.to.global.u64 	%rd2, %rd5;
	mov.u32 	%r101, %r5;
$L__BB1_2:
	setp.ge.s32 	%p3, %r2, %r7;
	@%p3 bra 	$L__BB1_7;
	add.s32 	%r63, %r101, %r10;
	setp.gt.s32 	%p4, %r63, -1;
	setp.lt.s32 	%p5, %r63, %r51;
	and.pred  	%p1, %p4, %p5;
	mul.lo.s32 	%r12, %r63, %r52;
	mul.lo.s32 	%r13, %r101, %r7;
	mov.u32 	%r102, %r2;
$L__BB1_4:
	add.s32 	%r15, %r102, %r9;
	setp.gt.s32 	%p6, %r15, -1;
	setp.lt.s32 	%p7, %r15, %r52;
	and.pred  	%p8, %p6, %p7;
	and.pred  	%p10, %p1, %p8;
	mov.f32 	%f101, 0f00000000;
	not.pred 	%p11, %p10;
	@%p11 bra 	$L__BB1_6;
	add.s32 	%r64, %r15, %r12;
	mul.wide.s32 	%rd8, %r64, 4;
	add.s64 	%rd9, %rd2, %rd8;
	ld.global.f32 	%f101, [%rd9];
$L__BB1_6:
	add.s32 	%r65, %r102, %r13;
	shl.b32 	%r66, %r65, 2;
	mov.u32 	%r67, shared_input;
	add.s32 	%r68, %r67, %r66;
	st.shared.f32 	[%r68], %f101;
	add.s32 	%r102, %r102, %r1;
	setp.lt.s32 	%p12, %r102, %r7;
	@%p12 bra 	$L__BB1_4;
$L__BB1_7:
	add.s32 	%r101, %r101, %r4;
	setp.lt.s32 	%p13, %r101, %r8;
	@%p13 bra 	$L__BB1_2;
$L__BB1_8:
	bar.sync 	0;
	setp.ge.s32 	%p14, %r3, %r54;
	setp.ge.s32 	%p15, %r6, %r53;
	or.pred  	%p16, %p14, %p15;
	setp.lt.s32 	%p17, %r55, 1;
	or.pred  	%p18, %p16, %p17;
	@%p18 bra 	$L__BB1_26;
	mul.lo.s32 	%r70, %r55, %r55;
	mad.lo.s32 	%r71, %r54, %r6, %r3;
	mul.lo.s32 	%r18, %r70, %r71;
	mul.lo.s32 	%r19, %r56, %r5;
	mul.lo.s32 	%r20, %r56, %r2;
	and.b32  	%r21, %r55, 7;
	add.s32 	%r22, %r21, -1;
	and.b32  	%r23, %r55, 3;
	and.b32  	%r24, %r55, 2147483640;
	and.b32  	%r25, %r55, 1;
	neg.s32 	%r26, %r24;
	shl.b32 	%r72, %r20, 2;
	mov.u32 	%r73, shared_input;
	add.s32 	%r74, %r72, %r73;
	add.s32 	%r27, %r74, 16;
	mul.wide.s32 	%rd3, %r70, 4;
	add.s64 	%rd4, %rd1, %rd3;
	mov.b32 	%r103, 0;
$L__BB1_10:
	mul.lo.s32 	%r29, %r103, %r55;
	mov.b32 	%r104, 0;
	add.s32 	%r98, %r29, %r18;
$L__BB1_11:
	add.s32 	%r77, %r104, %r29;
	mul.lo.s32 	%r78, %r55, %r55;
	mul.lo.s32 	%r79, %r78, %r77;
	shl.b32 	%r31, %r79, 1;
	mov.f32 	%f119, 0f00000000;
	mov.b32 	%r105, 0;
	mov.f32 	%f118, %f119;
$L__BB1_12:
	setp.lt.u32 	%p19, %r55, 8;
	add.s32 	%r33, %r105, %r19;
	mad.lo.s32 	%r34, %r33, %r7, %r20;
	mad.lo.s32 	%r35, %r105, %r55, %r31;
	mov.b32 	%r110, 0;
	@%p19 bra 	$L__BB1_15;
	mul.lo.s32 	%r81, %r7, %r33;
	shl.b32 	%r82, %r81, 2;
	add.s32 	%r107, %r27, %r82;
	mov.u32 	%r106, %r35;
	mov.u32 	%r108, %r26;
$L__BB1_14:
	.pragma "nounroll";
	mul.wide.s32 	%rd10, %r106, 4;
	add.s64 	%rd11, %rd4, %rd10;
	add.s64 	%rd12, %rd1, %rd10;
	ld.shared.f32 	%f32, [%r107+-16];
	ld.global.f32 	%f33, [%rd12];
	ld.global.f32 	%f34, [%rd11];
	fma.rn.f32 	%f35, %f32, %f33, %f118;
	fma.rn.f32 	%f36, %f32, %f34, %f119;
	ld.shared.f32 	%f37, [%r107+-12];
	ld.global.f32 	%f38, [%rd12+4];
	ld.global.f32 	%f39, [%rd11+4];
	fma.rn.f32 	%f40, %f37, %f38, %f35;
	fma.rn.f32 	%f41, %f37, %f39, %f36;
	ld.shared.f32 	%f42, [%r107+-8];
	ld.global.f32 	%f43, [%rd12+8];
	ld.global.f32 	%f44, [%rd11+8];
	fma.rn.f32 	%f45, %f42, %f43, %f40;
	fma.rn.f32 	%f46, %f42, %f44, %f41;
	ld.shared.f32 	%f47, [%r107+-4];
	ld.global.f32 	%f48, [%rd12+12];
	ld.global.f32 	%f49, [%rd11+12];
	fma.rn.f32 	%f50, %f47, %f48, %f45;
	fma.rn.f32 	%f51, %f47, %f49, %f46;
	ld.shared.f32 	%f52, [%r107];
	ld.global.f32 	%f53, [%rd12+16];
	ld.global.f32 	%f54, [%rd11+16];
	fma.rn.f32 	%f55, %f52, %f53, %f50;
	fma.rn.f32 	%f56, %f52, %f54, %f51;
	ld.shared.f32 	%f57, [%r107+4];
	ld.global.f32 	%f58, [%rd12+20];
	ld.global.f32 	%f59, [%rd11+20];
	fma.rn.f32 	%f60, %f57, %f58, %f55;
	fma.rn.f32 	%f61, %f57, %f59, %f56;
	ld.shared.f32 	%f62, [%r107+8];
	ld.global.f32 	%f63, [%rd12+24];
	ld.global.f32 	%f64, [%rd11+24];
	fma.rn.f32 	%f65, %f62, %f63, %f60;
	fma.rn.f32 	%f66, %f62, %f64, %f61;
	ld.shared.f32 	%f67, [%r107+12];
	ld.global.f32 	%f68, [%rd12+28];
	ld.global.f32 	%f69, [%rd11+28];
	fma.rn.f32 	%f118, %f67, %f68, %f65;
	fma.rn.f32 	%f119, %f67, %f69, %f66;
	add.s32 	%r108, %r108, 8;
	add.s32 	%r107, %r107, 32;
	add.s32 	%r106, %r106, 8;
	setp.ne.s32 	%p20, %r108, 0;
	mov.u32 	%r110, %r24;
	@%p20 bra 	$L__BB1_14;
$L__BB1_15:
	setp.eq.s32 	%p21, %r21, 0;
	@%p21 bra 	$L__BB1_23;
	setp.lt.u32 	%p22, %r22, 3;
	@%p22 bra 	$L__BB1_18;
	add.s32 	%r83, %r34, %r110;
	shl.b32 	%r84, %r83, 2;
	mov.u32 	%r85, shared_input;
	add.s32 	%r86, %r85, %r84;
	ld.shared.f32 	%f71, [%r86];
	add.s32 	%r87, %r35, %r110;
	mul.wide.s32 	%rd13, %r87, 4;
	add.s64 	%rd14, %rd1, %rd13;
	ld.global.f32 	%f72, [%rd14];
	add.s64 	%rd15, %rd14, %rd3;
	ld.global.f32 	%f73, [%rd15];
	fma.rn.f32 	%f74, %f71, %f72, %f118;
	fma.rn.f32 	%f75, %f71, %f73, %f119;
	ld.shared.f32 	%f76, [%r86+4];
	ld.global.f32 	%f77, [%rd14+4];
	ld.global.f32 	%f78, [%rd15+4];
	fma.rn.f32 	%f79, %f76, %f77, %f74;
	fma.rn.f32 	%f80, %f76, %f78, %f75;
	ld.shared.f32 	%f81, [%r86+8];
	ld.global.f32 	%f82, [%rd14+8];
	ld.global.f32 	%f83, [%rd15+8];
	fma.rn.f32 	%f84, %f81, %f82, %f79;
	fma.rn.f32 	%f85, %f81, %f83, %f80;
	ld.shared.f32 	%f86, [%r86+12];
	ld.global.f32 	%f87, [%rd14+12];
	ld.global.f32 	%f88, [%rd15+12];
	fma.rn.f32 	%f118, %f86, %f87, %f84;
	fma.rn.f32 	%f119, %f86, %f88, %f85;
	add.s32 	%r110, %r110, 4;
$L__BB1_18:
	setp.eq.s32 	%p23, %r23, 0;
	@%p23 bra 	$L__BB1_23;
	setp.eq.s32 	%p24, %r23, 1;
	@%p24 bra 	$L__BB1_21;
	add.s32 	%r88, %r34, %r110;
	shl.b32 	%r89, %r88, 2;
	mov.u32 	%r90, shared_input;
	add.s32 	%r91, %r90, %r89;
	ld.shared.f32 	%f90, [%r91];
	add.s32 	%r92, %r35, %r110;
	mul.wide.s32 	%rd16, %r92, 4;
	add.s64 	%rd17, %rd1, %rd16;
	ld.global.f32 	%f91, [%rd17];
	add.s64 	%rd18, %rd17, %rd3;
	ld.global.f32 	%f92, [%rd18];
	fma.rn.f32 	%f93, %f90, %f91, %f118;
	fma.rn.f32 	%f94, %f90, %f92, %f119;
	ld.shared.f32 	%f95, [%r91+4];
	ld.global.f32 	%f96, [%rd17+4];
	ld.global.f32 	%f97, [%rd18+4];
	fma.rn.f32 	%f118, %f95, %f96, %f93;
	fma.rn.f32 	%f119, %f95, %f97, %f94;
	add.s32 	%r110, %r110, 2;
$L__BB1_21:
	setp.eq.s32 	%p25, %r25, 0;
	@%p25 bra 	$L__BB1_23;
	add.s32 	%r93, %r34, %r110;
	shl.b32 	%r94, %r93, 2;
	mov.u32 	%r95, shared_input;
	add.s32 	%r96, %r95, %r94;
	ld.shared.f32 	%f98, [%r96];
	add.s32 	%r97, %r35, %r110;
	mul.wide.s32 	%rd19, %r97, 4;
	add.s64 	%rd20, %rd1, %rd19;
	ld.global.f32 	%f99, [%rd20];
	add.s64 	%rd21, %rd20, %rd3;
	ld.global.f32 	%f100, [%rd21];
	fma.rn.f32 	%f118, %f98, %f99, %f118;
	fma.rn.f32 	%f119, %f98, %f100, %f119;
$L__BB1_23:
	add.s32 	%r105, %r105, 1;
	setp.ne.s32 	%p26, %r105, %r55;
	@%p26 bra 	$L__BB1_12;
	ld.param.u64 	%rd25, [_Z24offset_generating_conv2dPfS_S_iiiiiii_param_2];
	add.s32 	%r99, %r98, %r104;
	shl.b32 	%r100, %r99, 1;
	cvta.to.global.u64 	%rd22, %rd25;
	mul.wide.s32 	%rd23, %r100, 4;
	add.s64 	%rd24, %rd22, %rd23;
	st.global.f32 	[%rd24], %f118;
	st.global.f32 	[%rd24+4], %f119;
	add.s32 	%r104, %r104, 1;
	setp.ne.s32 	%p27, %r104, %r55;
	@%p27 bra 	$L__BB1_11;
	add.s32 	%r103, %r103, 1;
	setp.ne.s32 	%p28, %r103, %r55;
	@%p28 bra 	$L__BB1_10;
$L__BB1_26:
	ret;

}
	// .globl	_Z13deform_conv2dPfS_S_S_iiiiiii
.visible .entry _Z13deform_conv2dPfS_S_S_iiiiiii(
	.param .u64 .ptr .align 1 _Z13deform_conv2dPfS_S_S_iiiiiii_param_0,
	.param .u64 .ptr .align 1 _Z13deform_conv2dPfS_S_S_iiiiiii_param_1,
	.param .u64 .ptr .align 1 _Z13deform_conv2dPfS_S_S_iiiiiii_param_2,
	.param .u64 .ptr .align 1 _Z13deform_conv2dPfS_S_S_iiiiiii_param_3,
	.param .u32 _Z13deform_conv2dPfS_S_S_iiiiiii_param_4,
	.param .u32 _Z13deform_conv2dPfS_S_S_iiiiiii_param_5,
	.param .u32 _Z13deform_conv2dPfS_S_S_iiiiiii_param_6,
	.param .u32 _Z13deform_conv2dPfS_S_S_iiiiiii_param_7,
	.param .u32 _Z13deform_conv2dPfS_S_S_iiiiiii_param_8,
	.param .u32 _Z13deform_conv2dPfS_S_S_iiiiiii_param_9,
	.param .u32 _Z13deform_conv2dPfS_S_S_iiiiiii_param_10
)
{
	.reg .pred 	%p<21>;
	.reg .b32 	%r<96>;
	.reg .b32 	%f<142>;
	.reg .b64 	%rd<45>;

	ld.param.u64 	%rd10, [_Z13deform_conv2dPfS_S_S_iiiiiii_param_0];
	ld.param.u64 	%rd11, [_Z13deform_conv2dPfS_S_S_iiiiiii_param_1];
	ld.param.u64 	%rd8, [_Z13deform_conv2dPfS_S_S_iiiiiii_param_2];
	ld.param.u32 	%r42, [_Z13deform_conv2dPfS_S_S_iiiiiii_param_4];
	ld.param.u32 	%r43, [_Z13deform_conv2dPfS_S_S_iiiiiii_param_5];
	ld.param.u32 	%r44, [_Z13deform_conv2dPfS_S_S_iiiiiii_param_6];
	ld.param.u32 	%r45, [_Z13deform_conv2dPfS_S_S_iiiiiii_param_7];
	ld.param.u32 	%r46, [_Z13deform_conv2dPfS_S_S_iiiiiii_param_8];
	ld.param.u32 	%r47, [_Z13deform_conv2dPfS_S_S_iiiiiii_param_9];
	ld.param.u32 	%r48, [_Z13deform_conv2dPfS_S_S_iiiiiii_param_10];
	cvta.to.global.u64 	%rd1, %rd10;
	cvta.to.global.u64 	%rd2, %rd11;
	mov.u32 	%r49, %ctaid.x;
	mov.u32 	%r1, %ntid.x;
	mov.u32 	%r50, %tid.x;
	mad.lo.s32 	%r2, %r49, %r1, %r50;
	mov.u32 	%r51, %ctaid.y;
	mov.u32 	%r3, %ntid.y;
	mov.u32 	%r52, %tid.y;
	mad.lo.s32 	%r4, %r51, %r3, %r52;
	mad.lo.s32 	%r89, %r52, %r1, %r50;
	mul.lo.s32 	%r6, %r46, %r46;
	setp.ge.u32 	%p1, %r89, %r6;
	@%p1 bra 	$L__BB2_3;
	mul.lo.s32 	%r7, %r1, %r3;
	cvta.to.global.u64 	%rd3, %rd8;
$L__BB2_2:
	mul.wide.s32 	%rd12, %r89, 4;
	add.s64 	%rd13, %rd3, %rd12;
	ld.global.f32 	%f40, [%rd13];
	shl.b32 	%r53, %r89, 2;
	mov.u32 	%r54, shared_weights;
	add.s32 	%r55, %r54, %r53;
	st.shared.f32 	[%r55], %f40;
	add.s32 	%r89, %r89, %r7;
	setp.lt.s32 	%p2, %r89, %r6;
	@%p2 bra 	$L__BB2_2;
$L__BB2_3:
	bar.sync 	0;
	setp.ge.s32 	%p3, %r2, %r45;
	setp.ge.s32 	%p4, %r4, %r44;
	or.pred  	%p5, %p3, %p4;
	@%p5 bra 	$L__BB2_28;
	mul.lo.s32 	%r56, %r47, %r4;
	sub.s32 	%r10, %r56, %r48;
	mul.lo.s32 	%r57, %r47, %r2;
	sub.s32 	%r11, %r57, %r48;
	setp.lt.s32 	%p6, %r46, 1;
	mov.f32 	%f135, 0f00000000;
	@%p6 bra 	$L__BB2_27;
	mad.lo.s32 	%r59, %r45, %r4, %r2;
	mul.lo.s32 	%r12, %r6, %r59;
	cvt.rn.f32.s32 	%f43, %r43;
	add.f32 	%f1, %f43, 0fBF8020C5;
	cvt.rn.f32.s32 	%f44, %r42;
	add.f32 	%f2, %f44, 0fBF8020C5;
	and.b32  	%r60, %r46, 2147483646;
	neg.s32 	%r13, %r60;
	mul.lo.s32 	%r14, %r46, %r59;
	mov.f32 	%f135, 0f00000000;
	mov.b32 	%r90, 0;
	mul.wide.s32 	%rd34, %r43, 4;
$L__BB2_6:
	setp.eq.s32 	%p7, %r46, 1;
	mul.lo.s32 	%r16, %r90, %r46;
	add.s32 	%r62, %r10, %r90;
	cvt.rn.f32.s32 	%f4, %r62;
	mov.b32 	%r95, 0;
	@%p7 bra 	$L__BB2_19;
	mul.lo.s32 	%r63, %r46, %r90;
	shl.b32 	%r64, %r63, 2;
	mov.u32 	%r65, shared_weights;
	add.s32 	%r66, %r65, %r64;
	add.s32 	%r93, %r66, 4;
	add.s32 	%r67, %r14, %r90;
	mul.lo.s32 	%r68, %r46, %r67;
	shl.b32 	%r91, %r68, 1;
	mov.u32 	%r92, %r11;
	mov.u32 	%r94, %r13;
$L__BB2_8:
	mul.wide.s32 	%rd14, %r91, 4;
	add.s64 	%rd4, %rd2, %rd14;
	ld.global.f32 	%f47, [%rd4];
	ld.global.f32 	%f48, [%rd4+4];
	add.f32 	%f49, %f47, %f4;
	cvt.rn.f32.s32 	%f50, %r92;
	add.f32 	%f51, %f48, %f50;
	min.f32 	%f52, %f1, %f51;
	max.f32 	%f6, %f52, 0f00000000;
	min.f32 	%f53, %f2, %f49;
	max.f32 	%f7, %f53, 0f00000000;
	cvt.rmi.s32.f32 	%r23, %f6;
	cvt.rmi.s32.f32 	%r24, %f7;
	add.s32 	%r25, %r23, 1;
	mul.lo.s32 	%r26, %r24, %r43;
	add.s32 	%r69, %r26, %r23;
	mul.wide.s32 	%rd15, %r69, 4;
	add.s64 	%rd5, %rd1, %rd15;
	ld.global.f32 	%f8, [%rd5];
	setp.ge.s32 	%p8, %r25, %r43;
	mov.f32 	%f129, 0f00000000;
	@%p8 bra 	$L__BB2_10;
	ld.global.f32 	%f129, [%rd5+4];
$L__BB2_10:
	add.s32 	%r70, %r24, 1;
	setp.ge.s32 	%p9, %r70, %r42;
	mov.f32 	%f130, 0f00000000;
	mov.f32 	%f131, 0f00000000;
	@%p9 bra 	$L__BB2_13;
	add.s64 	%rd17, %rd5, %rd34;
	ld.global.f32 	%f130, [%rd17];
	@%p8 bra 	$L__BB2_13;
	add.s32 	%r71, %r26, %r43;
	cvt.s64.s32 	%rd18, %r71;
	cvt.s64.s32 	%rd19, %r23;
	add.s64 	%rd20, %rd18, %rd19;
	shl.b64 	%rd21, %rd20, 2;
	add.s64 	%rd22, %rd1, %rd21;
	ld.global.f32 	%f131, [%rd22+4];
$L__BB2_13:
	cvt.rn.f32.s32 	%f57, %r23;
	sub.f32 	%f58, %f6, %f57;
	cvt.rn.f32.s32 	%f59, %r24;
	sub.f32 	%f60, %f7, %f59;
	mov.f32 	%f61, 0f3F800000;
	sub.f32 	%f62, %f61, %f60;
	sub.f32 	%f63, %f61, %f58;
	mul.f32 	%f64, %f62, %f63;
	mul.f32 	%f65, %f62, %f58;
	mul.f32 	%f66, %f65, %f129;
	fma.rn.f32 	%f67, %f8, %f64, %f66;
	mul.f32 	%f68, %f60, %f63;
	fma.rn.f32 	%f69, %f68, %f130, %f67;
	mul.f32 	%f70, %f60, %f58;
	fma.rn.f32 	%f71, %f70, %f131, %f69;
	ld.shared.f32 	%f72, [%r93+-4];
	fma.rn.f32 	%f15, %f72, %f71, %f135;
	ld.global.f32 	%f73, [%rd4+8];
	ld.global.f32 	%f74, [%rd4+12];
	add.f32 	%f75, %f73, %f4;
	add.s32 	%r72, %r92, 1;
	cvt.rn.f32.s32 	%f76, %r72;
	add.f32 	%f77, %f74, %f76;
	min.f32 	%f78, %f1, %f77;
	max.f32 	%f16, %f78, 0f00000000;
	min.f32 	%f79, %f2, %f75;
	max.f32 	%f17, %f79, 0f00000000;
	cvt.rmi.s32.f32 	%r27, %f16;
	cvt.rmi.s32.f32 	%r28, %f17;
	add.s32 	%r29, %r27, 1;
	mul.lo.s32 	%r30, %r28, %r43;
	add.s32 	%r73, %r30, %r27;
	mul.wide.s32 	%rd23, %r73, 4;
	add.s64 	%rd6, %rd1, %rd23;
	ld.global.f32 	%f18, [%rd6];
	setp.ge.s32 	%p11, %r29, %r43;
	mov.f32 	%f132, 0f00000000;
	@%p11 bra 	$L__BB2_15;
	ld.global.f32 	%f132, [%rd6+4];
$L__BB2_15:
	add.s32 	%r74, %r28, 1;
	setp.ge.s32 	%p12, %r74, %r42;
	mov.f32 	%f133, 0f00000000;
	mov.f32 	%f134, 0f00000000;
	@%p12 bra 	$L__BB2_18;
	add.s64 	%rd25, %rd6, %rd34;
	ld.global.f32 	%f133, [%rd25];
	@%p11 bra 	$L__BB2_18;
	add.s32 	%r75, %r30, %r43;
	cvt.s64.s32 	%rd26, %r75;
	cvt.s64.s32 	%rd27, %r27;
	add.s64 	%rd28, %rd26, %rd27;
	shl.b64 	%rd29, %rd28, 2;
	add.s64 	%rd30, %rd1, %rd29;
	ld.global.f32 	%f134, [%rd30+4];
$L__BB2_18:
	and.b32  	%r95, %r46, 2147483646;
	cvt.rn.f32.s32 	%f82, %r27;
	sub.f32 	%f83, %f16, %f82;
	cvt.rn.f32.s32 	%f84, %r28;
	sub.f32 	%f85, %f17, %f84;
	mov.f32 	%f86, 0f3F800000;
	sub.f32 	%f87, %f86, %f85;
	sub.f32 	%f88, %f86, %f83;
	mul.f32 	%f89, %f87, %f88;
	mul.f32 	%f90, %f87, %f83;
	mul.f32 	%f91, %f90, %f132;
	fma.rn.f32 	%f92, %f18, %f89, %f91;
	mul.f32 	%f93, %f85, %f88;
	fma.rn.f32 	%f94, %f93, %f133, %f92;
	mul.f32 	%f95, %f85, %f83;
	fma.rn.f32 	%f96, %f95, %f134, %f94;
	ld.shared.f32 	%f97, [%r93];
	fma.rn.f32 	%f135, %f97, %f96, %f15;
	add.s32 	%r94, %r94, 2;
	add.s32 	%r93, %r93, 8;
	add.s32 	%r92, %r92, 2;
	add.s32 	%r91, %r91, 4;
	setp.ne.s32 	%p14, %r94, 0;
	@%p14 bra 	$L__BB2_8;
$L__BB2_19:
	and.b32  	%r76, %r46, 1;
	setp.eq.b32 	%p15, %r76, 1;
	not.pred 	%p16, %p15;
	@%p16 bra 	$L__BB2_26;
	add.s32 	%r77, %r16, %r12;
	add.s32 	%r78, %r77, %r95;
	shl.b32 	%r79, %r78, 1;
	mul.wide.s32 	%rd31, %r79, 4;
	add.s64 	%rd32, %rd2, %rd31;
	ld.global.f32 	%f99, [%rd32];
	ld.global.f32 	%f100, [%rd32+4];
	add.f32 	%f101, %f99, %f4;
	add.s32 	%r80, %r11, %r95;
	cvt.rn.f32.s32 	%f102, %r80;
	add.f32 	%f103, %f100, %f102;
	min.f32 	%f104, %f1, %f103;
	max.f32 	%f28, %f104, 0f00000000;
	min.f32 	%f105, %f2, %f101;
	max.f32 	%f29, %f105, 0f00000000;
	cvt.rmi.s32.f32 	%r37, %f28;
	cvt.rmi.s32.f32 	%r38, %f29;
	add.s32 	%r39, %r37, 1;
	mul.lo.s32 	%r40, %r38, %r43;
	add.s32 	%r81, %r40, %r37;
	mul.wide.s32 	%rd33, %r81, 4;
	add.s64 	%rd7, %rd1, %rd33;
	ld.global.f32 	%f30, [%rd7];
	setp.ge.s32 	%p17, %r39, %r43;
	mov.f32 	%f137, 0f00000000;
	@%p17 bra 	$L__BB2_22;
	ld.global.f32 	%f137, [%rd7+4];
$L__BB2_22:
	add.s32 	%r82, %r38, 1;
	setp.ge.s32 	%p18, %r82, %r42;
	mov.f32 	%f138, 0f00000000;
	mov.f32 	%f139, 0f00000000;
	@%p18 bra 	$L__BB2_25;
	add.s64 	%rd35, %rd7, %rd34;
	ld.global.f32 	%f138, [%rd35];
	@%p17 bra 	$L__BB2_25;
	add.s32 	%r83, %r40, %r43;
	cvt.s64.s32 	%rd36, %r83;
	cvt.s64.s32 	%rd37, %r37;
	add.s64 	%rd38, %rd36, %rd37;
	shl.b64 	%rd39, %rd38, 2;
	add.s64 	%rd40, %rd1, %rd39;
	ld.global.f32 	%f139, [%rd40+4];
$L__BB2_25:
	cvt.rn.f32.s32 	%f108, %r37;
	sub.f32 	%f109, %f28, %f108;
	cvt.rn.f32.s32 	%f110, %r38;
	sub.f32 	%f111, %f29, %f110;
	mov.f32 	%f112, 0f3F800000;
	sub.f32 	%f113, %f112, %f111;
	sub.f32 	%f114, %f112, %f109;
	mul.f32 	%f115, %f113, %f114;
	mul.f32 	%f116, %f113, %f109;
	mul.f32 	%f117, %f116, %f137;
	fma.rn.f32 	%f118, %f30, %f115, %f117;
	mul.f32 	%f119, %f111, %f114;
	fma.rn.f32 	%f120, %f119, %f138, %f118;
	mul.f32 	%f121, %f111, %f109;
	fma.rn.f32 	%f122, %f121, %f139, %f120;
	add.s32 	%r84, %r95, %r16;
	shl.b32 	%r85, %r84, 2;
	mov.u32 	%r86, shared_weights;
	add.s32 	%r87, %r86, %r85;
	ld.shared.f32 	%f123, [%r87];
	fma.rn.f32 	%f135, %f123, %f122, %f135;
$L__BB2_26:
	add.s32 	%r90, %r90, 1;
	setp.ne.s32 	%p20, %r90, %r46;
	@%p20 bra 	$L__BB2_6;
$L__BB2_27:
	ld.param.u64 	%rd44, [_Z13deform_conv2dPfS_S_S_iiiiiii_param_3];
	mad.lo.s32 	%r88, %r45, %r4, %r2;
	cvta.to.global.u64 	%rd41, %rd44;
	mul.wide.s32 	%rd42, %r88, 4;
	add.s64 	%rd43, %rd41, %rd42;
	st.global.f32 	[%rd43], %f135;
$L__BB2_28:
	ret;

}
	// .globl	_Z26deform_conv2d_with_capturePfS_S_S_S_iiiiiii
.visible .entry _Z26deform_conv2d_with_capturePfS_S_S_S_iiiiiii(
	.param .u64 .ptr .align 1 _Z26deform_conv2d_with_capturePfS_S_S_S_iiiiiii_param_0,
	.param .u64 .ptr .align 1 _Z26deform_conv2d_with_capturePfS_S_S_S_iiiiiii_param_1,
	.param .u64 .ptr .align 1 _Z26deform_conv2d_with_capturePfS_S_S_S_iiiiiii_param_2,
	.param .u64 .ptr .align 1 _Z26deform_conv2d_with_capturePfS_S_S_S_iiiiiii_param_3,
	.param .u64 .ptr .align 1 _Z26deform_conv2d_with_capturePfS_S_S_S_iiiiiii_param_4,
	.param .u32 _Z26deform_conv2d_with_capturePfS_S_S_S_iiiiiii_param_5,
	.param .u32 _Z26deform_conv2d_with_capturePfS_S_S_S_iiiiiii_param_6,
	.param .u32 _Z26deform_conv2d_with_capturePfS_S_S_S_iiiiiii_param_7,
	.param .u32 _Z26deform_conv2d_with_capturePfS_S_S_S_iiiiiii_param_8,
	.param .u32 _Z26deform_conv2d_with_capturePfS_S_S_S_iiiiiii_param_9,
	.param .u32 _Z26deform_conv2d_with_capturePfS_S_S_S_iiiiiii_param_10,
	.param .u32 _Z26deform_conv2d_with_capturePfS_S_S_S_iiiiiii_param_11
)
{
	.reg .pred 	%p<20>;
	.reg .b32 	%r<98>;
	.reg .b32 	%f<145>;
	.reg .b64 	%rd<51>;

	ld.param.u64 	%rd12, [_Z26deform_conv2d_with_capturePfS_S_S_S_iiiiiii_param_0];
	ld.param.u64 	%rd13, [_Z26deform_conv2d_with_capturePfS_S_S_S_iiiiiii_param_1];
	ld.param.u64 	%rd10, [_Z26deform_conv2d_with_capturePfS_S_S_S_iiiiiii_param_2];
	ld.param.u64 	%rd14, [_Z26deform_conv2d_with_capturePfS_S_S_S_iiiiiii_param_4];
	ld.param.u32 	%r49, [_Z26deform_conv2d_with_capturePfS_S_S_S_iiiiiii_param_5];
	ld.param.u32 	%r50, [_Z26deform_conv2d_with_capturePfS_S_S_S_iiiiiii_param_6];
	ld.param.u32 	%r51, [_Z26deform_conv2d_with_capturePfS_S_S_S_iiiiiii_param_7];
	ld.param.u32 	%r52, [_Z26deform_conv2d_with_capturePfS_S_S_S_iiiiiii_param_8];
	ld.param.u32 	%r53, [_Z26deform_conv2d_with_capturePfS_S_S_S_iiiiiii_param_9];
	ld.param.u32 	%r54, [_Z26deform_conv2d_with_capturePfS_S_S_S_iiiiiii_param_10];
	ld.param.u32 	%r55, [_Z26deform_conv2d_with_capturePfS_S_S_S_iiiiiii_param_11];
	cvta.to.global.u64 	%rd1, %rd14;
	cvta.to.global.u64 	%rd2, %rd12;
	cvta.to.global.u64 	%rd3, %rd13;
	mov.u32 	%r56, %ctaid.x;
	mov.u32 	%r1, %ntid.x;
	mov.u32 	%r57, %tid.x;
	mad.lo.s32 	%r2, %r56, %r1, %r57;
	mov.u32 	%r58, %ctaid.y;
	mov.u32 	%r3, %ntid.y;
	mov.u32 	%r59, %tid.y;
	mad.lo.s32 	%r4, %r58, %r3, %r59;
	mad.lo.s32 	%r90, %r59, %r1, %r57;
	mul.lo.s32 	%r6, %r53, %r53;
	setp.ge.u32 	%p1, %r90, %r6;
	@%p1 bra 	$L__BB3_3;
	mul.lo.s32 	%r7, %r1, %r3;
	cvta.to.global.u64 	%rd4, %rd10;
$L__BB3_2:
	mul.wide.s32 	%rd15, %r90, 4;
	add.s64 	%rd16, %rd4, %rd15;
	ld.global.f32 	%f40, [%rd16];
	shl.b32 	%r60, %r90, 2;
	mov.u32 	%r61, shared_weights;
	add.s32 	%r62, %r61, %r60;
	st.shared.f32 	[%r62], %f40;
	add.s32 	%r90, %r90, %r7;
	setp.lt.s32 	%p2, %r90, %r6;
	@%p2 bra 	$L__BB3_2;
$L__BB3_3:
	bar.sync 	0;
	setp.ge.s32 	%p3, %r2, %r52;
	setp.ge.s32 	%p4, %r4, %r51;
	or.pred  	%p5, %p3, %p4;
	@%p5 bra 	$L__BB3_28;
	mul.lo.s32 	%r63, %r54, %r4;
	sub.s32 	%r10, %r63, %r55;
	mul.lo.s32 	%r64, %r54, %r2;
	sub.s32 	%r11, %r64, %r55;
	setp.lt.s32 	%p6, %r53, 1;
	mov.f32 	%f138, 0f00000000;
	@%p6 bra 	$L__BB3_27;
	mad.lo.s32 	%r66, %r52, %r4, %r2;
	mul.lo.s32 	%r12, %r6, %r66;
	cvt.rn.f32.s32 	%f43, %r50;
	add.f32 	%f1, %f43, 0fBF8020C5;
	cvt.rn.f32.s32 	%f44, %r49;
	add.f32 	%f2, %f44, 0fBF8020C5;
	and.b32  	%r13, %r53, 1;
	and.b32  	%r14, %r53, 2147483646;
	neg.s32 	%r15, %r14;
	shl.b32 	%r16, %r53, 2;
	shl.b32 	%r17, %r53, 1;
	mul.lo.s32 	%r18, %r53, %r66;
	mov.f32 	%f138, 0f00000000;
	mov.b32 	%r91, 0;
	mul.wide.s32 	%rd38, %r50, 4;
$L__BB3_6:
	setp.eq.s32 	%p7, %r53, 1;
	mul.lo.s32 	%r20, %r91, %r53;
	add.s32 	%r93, %r20, %r12;
	add.s32 	%r68, %r10, %r91;
	cvt.rn.f32.s32 	%f4, %r68;
	mov.b32 	%r97, 0;
	@%p7 bra 	$L__BB3_19;
	mov.u32 	%r69, shared_weights;
	mad.lo.s32 	%r70, %r16, %r91, %r69;
	add.s32 	%r95, %r70, 4;
	add.s32 	%r71, %r18, %r91;
	mul.lo.s32 	%r92, %r17, %r71;
	mov.u32 	%r94, %r11;
	mov.u32 	%r96, %r15;
$L__BB3_8:
	mul.wide.s32 	%rd17, %r92, 4;
	add.s64 	%rd5, %rd3, %rd17;
	ld.global.f32 	%f47, [%rd5];
	ld.global.f32 	%f48, [%rd5+4];
	add.f32 	%f49, %f47, %f4;
	cvt.rn.f32.s32 	%f50, %r94;
	add.f32 	%f51, %f48, %f50;
	min.f32 	%f52, %f1, %f51;
	max.f32 	%f6, %f52, 0f00000000;
	min.f32 	%f53, %f2, %f49;
	max.f32 	%f7, %f53, 0f00000000;
	cvt.rmi.s32.f32 	%r29, %f6;
	cvt.rmi.s32.f32 	%r30, %f7;
	add.s32 	%r31, %r29, 1;
	mul.lo.s32 	%r32, %r30, %r50;
	add.s32 	%r72, %r32, %r29;
	mul.wide.s32 	%rd18, %r72, 4;
	add.s64 	%rd6, %rd2, %rd18;
	ld.global.f32 	%f8, [%rd6];
	setp.ge.s32 	%p8, %r31, %r50;
	mov.f32 	%f132, 0f00000000;
	@%p8 bra 	$L__BB3_10;
	ld.global.f32 	%f132, [%rd6+4];
$L__BB3_10:
	add.s32 	%r73, %r30, 1;
	setp.ge.s32 	%p9, %r73, %r49;
	mov.f32 	%f133, 0f00000000;
	mov.f32 	%f134, 0f00000000;
	@%p9 bra 	$L__BB3_13;
	add.s64 	%rd20, %rd6, %rd38;
	ld.global.f32 	%f133, [%rd20];
	@%p8 bra 	$L__BB3_13;
	add.s32 	%r74, %r32, %r50;
	cvt.s64.s32 	%rd21, %r74;
	cvt.s64.s32 	%rd22, %r29;
	add.s64 	%rd23, %rd21, %rd22;
	shl.b64 	%rd24, %rd23, 2;
	add.s64 	%rd25, %rd2, %rd24;
	ld.global.f32 	%f134, [%rd25+4];
$L__BB3_13:
	cvt.rn.f32.s32 	%f57, %r29;
	sub.f32 	%f58, %f6, %f57;
	cvt.rn.f32.s32 	%f59, %r30;
	sub.f32 	%f60, %f7, %f59;
	mov.f32 	%f61, 0f3F800000;
	sub.f32 	%f62, %f61, %f60;
	sub.f32 	%f63, %f61, %f58;
	mul.f32 	%f64, %f62, %f63;
	mul.f32 	%f65, %f62, %f58;
	mul.f32 	%f66, %f65, %f132;
	fma.rn.f32 	%f67, %f8, %f64, %f66;
	mul.f32 	%f68, %f60, %f63;
	fma.rn.f32 	%f69, %f68, %f133, %f67;
	mul.f32 	%f70, %f60, %f58;
	fma.rn.f32 	%f71, %f70, %f134, %f69;
	ld.shared.f32 	%f72, [%r95+-4];
	mul.f32 	%f73, %f72, %f71;
	mul.wide.s32 	%rd26, %r93, 4;
	add.s64 	%rd7, %rd1, %rd26;
	st.global.f32 	[%rd7], %f73;
	add.f32 	%f15, %f138, %f73;
	ld.global.f32 	%f74, [%rd5+8];
	ld.global.f32 	%f75, [%rd5+12];
	add.f32 	%f76, %f74, %f4;
	add.s32 	%r75, %r94, 1;
	cvt.rn.f32.s32 	%f77, %r75;
	add.f32 	%f78, %f75, %f77;
	min.f32 	%f79, %f1, %f78;
	max.f32 	%f16, %f79, 0f00000000;
	min.f32 	%f80, %f2, %f76;
	max.f32 	%f17, %f80, 0f00000000;
	cvt.rmi.s32.f32 	%r33, %f16;
	cvt.rmi.s32.f32 	%r34, %f17;
	add.s32 	%r35, %r33, 1;
	mul.lo.s32 	%r36, %r34, %r50;
	add.s32 	%r76, %r36, %r33;
	mul.wide.s32 	%rd27, %r76, 4;
	add.s64 	%rd8, %rd2, %rd27;
	ld.global.f32 	%f18, [%rd8];
	setp.ge.s32 	%p11, %r35, %r50;
	mov.f32 	%f135, 0f00000000;
	@%p11 bra 	$L__BB3_15;
	ld.global.f32 	%f135, [%rd8+4];
$L__BB3_15:
	add.s32 	%r77, %r34, 1;
	setp.ge.s32 	%p12, %r77, %r49;
	mov.f32 	%f136, 0f00000000;
	mov.f32 	%f137, 0f00000000;
	@%p12 bra 	$L__BB3_18;
	mul.wide.s32 	%rd28, %r50, 4;
	add.s64 	%rd29, %rd8, %rd28;
	ld.global.f32 	%f136, [%rd29];
	@%p11 bra 	$L__BB3_18;
	add.s32 	%r78, %r36, %r50;
	cvt.s64.s32 	%rd30, %r78;
	cvt.s64.s32 	%rd31, %r33;
	add.s64 	%rd32, %rd30, %rd31;
	shl.b64 	%rd33, %rd32, 2;
	add.s64 	%rd34, %rd2, %rd33;
	ld.global.f32 	%f137, [%rd34+4];
$L__BB3_18:
	cvt.rn.f32.s32 	%f83, %r33;
	sub.f32 	%f84, %f16, %f83;
	cvt.rn.f32.s32 	%f85, %r34;
	sub.f32 	%f86, %f17, %f85;
	mov.f32 	%f87, 0f3F800000;
	sub.f32 	%f88, %f87, %f86;
	sub.f32 	%f89, %f87, %f84;
	mul.f32 	%f90, %f88, %f89;
	mul.f32 	%f91, %f88, %f84;
	mul.f32 	%f92, %f91, %f135;
	fma.rn.f32 	%f93, %f18, %f90, %f92;
	mul.f32 	%f94, %f86, %f89;
	fma.rn.f32 	%f95, %f94, %f136, %f93;
	mul.f32 	%f96, %f86, %f84;
	fma.rn.f32 	%f97, %f96, %f137, %f95;
	ld.shared.f32 	%f98, [%r95];
	mul.f32 	%f99, %f98, %f97;
	st.global.f32 	[%rd7+4], %f99;
	add.f32 	%f138, %f15, %f99;
	add.s32 	%r96, %r96, 2;
	add.s32 	%r95, %r95, 8;
	add.s32 	%r94, %r94, 2;
	add.s32 	%r93, %r93, 2;
	add.s32 	%r92, %r92, 4;
	setp.ne.s32 	%p14, %r96, 0;
	mov.u32 	%r97, %r14;
	@%p14 bra 	$L__BB3_8;
$L__BB3_19:
	setp.eq.s32 	%p15, %r13, 0;
	@%p15 bra 	$L__BB3_26;
	add.s32 	%r79, %r20, %r12;
	add.s32 	%r43, %r79, %r97;
	shl.b32 	%r80, %r43, 1;
	mul.wide.s32 	%rd35, %r80, 4;
	add.s64 	%rd36, %rd3, %rd35;
	ld.global.f32 	%f101, [%rd36];
	ld.global.f32 	%f102, [%rd36+4];
	add.f32 	%f103, %f101, %f4;
	add.s32 	%r81, %r11, %r97;
	cvt.rn.f32.s32 	%f104, %r81;
	add.f32 	%f105, %f102, %f104;
	min.f32 	%f106, %f1, %f105;
	max.f32 	%f28, %f106, 0f00000000;
	min.f32 	%f107, %f2, %f103;
	max.f32 	%f29, %f107, 0f00000000;
	cvt.rmi.s32.f32 	%r44, %f28;
	cvt.rmi.s32.f32 	%r45, %f29;
	add.s32 	%r46, %r44, 1;
	mul.lo.s32 	%r47, %r45, %r50;
	add.s32 	%r82, %r47, %r44;
	mul.wide.s32 	%rd37, %r82, 4;
	add.s64 	%rd9, %rd2, %rd37;
	ld.global.f32 	%f30, [%rd9];
	setp.ge.s32 	%p16, %r46, %r50;
	mov.f32 	%f140, 0f00000000;
	@%p16 bra 	$L__BB3_22;
	ld.global.f32 	%f140, [%rd9+4];
$L__BB3_22:
	add.s32 	%r83, %r45, 1;
	setp.ge.s32 	%p17, %r83, %r49;
	mov.f32 	%f141, 0f00000000;
	mov.f32 	%f142, 0f00000000;
	@%p17 bra 	$L__BB3_25;
	add.s64 	%rd39, %rd9, %rd38;
	ld.global.f32 	%f141, [%rd39];
	@%p16 bra 	$L__BB3_25;
	add.s32 	%r84, %r47, %r50;
	cvt.s64.s32 	%rd40, %r84;
	cvt.s64.s32 	%rd41, %r44;
	add.s64 	%rd42, %rd40, %rd41;
	shl.b64 	%rd43, %rd42, 2;
	add.s64 	%rd44, %rd2, %rd43;
	ld.global.f32 	%f142, [%rd44+4];
$L__BB3_25:
	cvt.rn.f32.s32 	%f110, %r44;
	sub.f32 	%f111, %f28, %f110;
	cvt.rn.f32.s32 	%f112, %r45;
	sub.f32 	%f113, %f29, %f112;
	mov.f32 	%f114, 0f3F800000;
	sub.f32 	%f115, %f114, %f113;
	sub.f32 	%f116, %f114, %f111;
	mul.f32 	%f117, %f115, %f116;
	mul.f32 	%f118, %f115, %f111;
	mul.f32 	%f119, %f118, %f140;
	fma.rn.f32 	%f120, %f30, %f117, %f119;
	mul.f32 	%f121, %f113, %f116;
	fma.rn.f32 	%f122, %f121, %f141, %f120;
	mul.f32 	%f123, %f113, %f111;
	fma.rn.f32 	%f124, %f123, %f142, %f122;
	add.s32 	%r85, %r97, %r20;
	shl.b32 	%r86, %r85, 2;
	mov.u32 	%r87, shared_weights;
	add.s32 	%r88, %r87, %r86;
	ld.shared.f32 	%f125, [%r88];
	mul.f32 	%f126, %f125, %f124;
	mul.wide.s32 	%rd45, %r43, 4;
	add.s64 	%rd46, %rd1, %rd45;
	st.global.f32 	[%rd46], %f126;
	add.f32 	%f138, %f138, %f126;
$L__BB3_26:
	add.s32 	%r91, %r91, 1;
	setp.ne.s32 	%p19, %r91, %r53;
	@%p19 bra 	$L__BB3_6;
$L__BB3_27:
	ld.param.u64 	%rd50, [_Z26deform_conv2d_with_capturePfS_S_S_S_iiiiiii_param_3];
	mad.lo.s32 	%r89, %r52, %r4, %r2;
	cvta.to.global.u64 	%rd47, %rd50;
	mul.wide.s32 	%rd48, %r89, 4;
	add.s64 	%rd49, %rd47, %rd48;
	st.global.f32 	[%rd49], %f138;
$L__BB3_28:
	ret;

}


// ===== COMPILED SASS (sm_100) =====

	.target	sm_100

	.elftype	@"ET_EXEC"


//--------------------- .note.nv.tkinfo           --------------------------
	.section	.note.nv.tkinfo,"",@"SHT_NOTE"
	.sectionflags	@"SHF_NOTE_NV_TKINFO"
	.tkinfo
        /*0018*/ 	.word	0x00000002
        /*0030*/ 	.string	""
        /*0030*/ 	.string	"ptxas"
        /*0030*/ 	.string	"Cuda compilation tools, release 13.0, V13.0.88"
        /*0030*/ 	.string	"Build cuda_13.0.r13.0/compiler.36424714_0"
        /*0030*/ 	.string	"-arch sm_100 -m 64 "



//--------------------- .note.nv.cuinfo           --------------------------
	.section	.note.nv.cuinfo,"",@"SHT_NOTE"
	.sectionflags	@"SHF_NOTE_NV_CUINFO"
        /*0018*/ 	.short	0x0002
        /*001a*/ 	.short	0x0064
        /*001c*/ 	.short	0x0082
	.zero		2


//--------------------- .nv.info                  --------------------------
	.section	.nv.info,"",@"SHT_CUDA_INFO"
	.align	4


	//----- nvinfo : EIATTR_REGCOUNT
	.align		4
        /*0000*/ 	.byte	0x04, 0x2f
        /*0002*/ 	.short	(.L_10 - .L_9)
	.align		4
.L_9:
        /*0004*/ 	.word	index@(_Z15standard_conv2dPfS_S_iiiiiii)
        /*0008*/ 	.word	0x0000001e


	//----- nvinfo : EIATTR_FRAME_SIZE
	.align		4
.L_10:
        /*000c*/ 	.byte	0x04, 0x11
        /*000e*/ 	.short	(.L_12 - .L_11)
	.align		4
.L_11:
        /*0010*/ 	.word	index@(_Z15standard_conv2dPfS_S_iiiiiii)
        /*0014*/ 	.word	0x00000000


	//----- nvinfo : EIATTR_REGCOUNT
	.align		4
.L_12:
        /*0018*/ 	.byte	0x04, 0x2f
        /*001a*/ 	.short	(.L_14 - .L_13)
	.align		4
.L_13:
        /*001c*/ 	.word	index@(_Z24offset_generating_conv2dPfS_S_iiiiiii)
        /*0020*/ 	.word	0x00000020


	//----- nvinfo : EIATTR_FRAME_SIZE
	.align		4
.L_14:
        /*0024*/ 	.byte	0x04, 0x11
        /*0026*/ 	.short	(.L_16 - .L_15)
	.align		4
.L_15:
        /*0028*/ 	.word	index@(_Z24offset_generating_conv2dPfS_S_iiiiiii)
        /*002c*/ 	.word	0x00000000


	//----- nvinfo : EIATTR_REGCOUNT
	.align		4
.L_16:
        /*0030*/ 	.byte	0x04, 0x2f
        /*0032*/ 	.short	(.L_18 - .L_17)
	.align		4
.L_17:
        /*0034*/ 	.word	index@(_Z13deform_conv2dPfS_S_S_iiiiiii)
        /*0038*/ 	.word	0x0000001f


	//----- nvinfo : EIATTR_FRAME_SIZE
	.align		4
.L_18:
        /*003c*/ 	.byte	0x04, 0x11
        /*003e*/ 	.short	(.L_20 - .L_19)
	.align		4
.L_19:
        /*0040*/ 	.word	index@(_Z13deform_conv2dPfS_S_S_iiiiiii)
        /*0044*/ 	.word	0x00000000


	//----- nvinfo : EIATTR_REGCOUNT
	.align		4
.L_20:
        /*0048*/ 	.byte	0x04, 0x2f
        /*004a*/ 	.short	(.L_22 - .L_21)
	.align		4
.L_21:
        /*004c*/ 	.word	index@(_Z26deform_conv2d_with_capturePfS_S_S_S_iiiiiii)
        /*0050*/ 	.word	0x0000001f


	//----- nvinfo : EIATTR_FRAME_SIZE
	.align		4
.L_22:
        /*0054*/ 	.byte	0x04, 0x11
        /*0056*/ 	.short	(.L_24 - .L_23)
	.align		4
.L_23:
        /*0058*/ 	.word	index@(_Z26deform_conv2d_with_capturePfS_S_S_S_iiiiiii)
        /*005c*/ 	.word	0x00000000


	//----- nvinfo : EIATTR_MIN_STACK_SIZE
	.align		4
.L_24:
        /*0060*/ 	.byte	0x04, 0x12
        /*0062*/ 	.short	(.L_26 - .L_25)
	.align		4
.L_25:
        /*0064*/ 	.word	index@(_Z26deform_conv2d_with_capturePfS_S_S_S_iiiiiii)
        /*0068*/ 	.word	0x00000000


	//----- nvinfo : EIATTR_MIN_STACK_SIZE
	.align		4
.L_26:
        /*006c*/ 	.byte	0x04, 0x12
        /*006e*/ 	.short	(.L_28 - .L_27)
	.align		4
.L_27:
        /*0070*/ 	.word	index@(_Z13deform_conv2dPfS_S_S_iiiiiii)
        /*0074*/ 	.word	0x00000000


	//----- nvinfo : EIATTR_MIN_STACK_SIZE
	.align		4
.L_28:
        /*0078*/ 	.byte	0x04, 0x12
        /*007a*/ 	.short	(.L_30 - .L_29)
	.align		4
.L_29:
        /*007c*/ 	.word	index@(_Z24offset_generating_conv2dPfS_S_iiiiiii)
        /*0080*/ 	.word	0x00000000


	//----- nvinfo : EIATTR_MIN_STACK_SIZE
	.align		4
.L_30:
        /*0084*/ 	.byte	0x04, 0x12
        /*0086*/ 	.short	(.L_32 - .L_31)
	.align		4
.L_31:
        /*0088*/ 	.word	index@(_Z15standard_conv2dPfS_S_iiiiiii)
        /*008c*/ 	.word	0x00000000
.L_32:


//--------------------- .nv.compat                --------------------------
	.section	.nv.compat,"",@"SHT_CUDA_COMPAT_INFO"
	.align	4
        /*0000*/ 	.byte	0x02, 0x09, 0x00, 0x00, 0x02, 0x02, 0x01, 0x00, 0x02, 0x05, 0x05, 0x00, 0x03, 0x07, 0x01, 0x01
        /*0010*/ 	.byte	0x02, 0x03, 0x00, 0x00, 0x02, 0x06, 0x01, 0x00, 0x04, 0x0b, 0x08, 0x00, 0x09, 0x00, 0x00, 0x00
        /*0020*/ 	.byte	0x00, 0x00, 0x00, 0x00


//--------------------- .nv.info._Z26deform_conv2d_with_capturePfS_S_S_S_iiiiiii --------------------------
	.section	.nv.info._Z26deform_conv2d_with_capturePfS_S_S_S_iiiiiii,"",@"SHT_CUDA_INFO"
	.sectionflags	@""
	.align	4


	//----- nvinfo : EIATTR_CUDA_API_VERSION
	.align		4
        /*0000*/ 	.byte	0x04, 0x37
        /*0002*/ 	.short	(.L_34 - .L_33)
.L_33:
        /*0004*/ 	.word	0x00000082


	//----- nvinfo : EIATTR_KPARAM_INFO
	.align		4
.L_34:
        /*0008*/ 	.byte	0x04, 0x17
        /*000a*/ 	.short	(.L_36 - .L_35)
.L_35:
        /*000c*/ 	.word	0x00000000
        /*0010*/ 	.short	0x000b
        /*0012*/ 	.short	0x0040
        /*0014*/ 	.byte	0x00, 0xf0, 0x11, 0x00


	//----- nvinfo : EIATTR_KPARAM_INFO
	.align		4
.L_36:
        /*0018*/ 	.byte	0x04, 0x17
        /*001a*/ 	.short	(.L_38 - .L_37)
.L_37:
        /*001c*/ 	.word	0x00000000
        /*0020*/ 	.short	0x000a
        /*0022*/ 	.short	0x003c
        /*0024*/ 	.byte	0x00, 0xf0, 0x11, 0x00


	//----- nvinfo : EIATTR_KPARAM_INFO
	.align		4
.L_38:
        /*0028*/ 	.byte	0x04, 0x17
        /*002a*/ 	.short	(.L_40 - .L_39)
.L_39:
        /*002c*/ 	.word	0x00000000
        /*0030*/ 	.short	0x0009
        /*0032*/ 	.short	0x0038
        /*0034*/ 	.byte	0x00, 0xf0, 0x11, 0x00


	//----- nvinfo : EIATTR_KPARAM_INFO
	.align		4
.L_40:
        /*0038*/ 	.byte	0x04, 0x17
        /*003a*/ 	.short	(.L_42 - .L_41)
.L_41:
        /*003c*/ 	.word	0x00000000
        /*0040*/ 	.short	0x0008
        /*0042*/ 	.short	0x0034
        /*0044*/ 	.byte	0x00, 0xf0, 0x11, 0x00


	//----- nvinfo : EIATTR_KPARAM_INFO
	.align		4
.L_42:
        /*0048*/ 	.byte	0x04, 0x17
        /*004a*/ 	.short	(.L_44 - .L_43)
.L_43:
        /*004c*/ 	.word	0x00000000
        /*0050*/ 	.short	0x0007
        /*0052*/ 	.short	0x0030
        /*0054*/ 	.byte	0x00, 0xf0, 0x11, 0x00


	//----- nvinfo : EIATTR_KPARAM_INFO
	.align		4
.L_44:
        /*0058*/ 	.byte	0x04, 0x17
        /*005a*/ 	.short	(.L_46 - .L_45)
.L_45:
        /*005c*/ 	.word	0x00000000
        /*0060*/ 	.short	0x0006
        /*0062*/ 	.short	0x002c
        /*0064*/ 	.byte	0x00, 0xf0, 0x11, 0x00


	//----- nvinfo : EIATTR_KPARAM_INFO
	.align		4
.L_46:
        /*0068*/ 	.byte	0x04, 0x17
        /*006a*/ 	.short	(.L_48 - .L_47)
.L_47:
        /*006c*/ 	.word	0x00000000
        /*0070*/ 	.short	0x0005
        /*0072*/ 	.short	0x0028
        /*0074*/ 	.byte	0x00, 0xf0, 0x11, 0x00


	//----- nvinfo : EIATTR_KPARAM_INFO
	.align		4
.L_48:
        /*0078*/ 	.byte	0x04, 0x17
        /*007a*/ 	.short	(.L_50 - .L_49)
.L_49:
        /*007c*/ 	.word	0x00000000
        /*0080*/ 	.short	0x0004
        /*0082*/ 	.short	0x0020
        /*0084*/ 	.byte	0x00, 0xf5, 0x21, 0x00


	//----- nvinfo : EIATTR_KPARAM_INFO
	.align		4
.L_50:
        /*0088*/ 	.byte	0x04, 0x17
        /*008a*/ 	.short	(.L_52 - .L_51)
.L_51:
        /*008c*/ 	.word	0x00000000
        /*0090*/ 	.short	0x0003
        /*0092*/ 	.short	0x0018
        /*0094*/ 	.byte	0x00, 0xf5, 0x21, 0x00


	//----- nvinfo : EIATTR_KPARAM_INFO
	.align		4
.L_52:
        /*0098*/ 	.byte	0x04, 0x17
        /*009a*/ 	.short	(.L_54 - .L_53)
.L_53:
        /*009c*/ 	.word	0x00000000
        /*00a0*/ 	.short	0x0002
        /*00a2*/ 	.short	0x0010
        /*00a4*/ 	.byte	0x00, 0xf5, 0x21, 0x00


	//----- nvinfo : EIATTR_KPARAM_INFO
	.align		4
.L_54:
        /*00a8*/ 	.byte	0x04, 0x17
        /*00aa*/ 	.short	(.L_56 - .L_55)
.L_55:
        /*00ac*/ 	.word	0x00000000
        /*00b0*/ 	.short	0x0001
        /*00b2*/ 	.short	0x0008
        /*00b4*/ 	.byte	0x00, 0xf5, 0x21, 0x00


	//----- nvinfo : EIATTR_KPARAM_INFO
	.align		4
.L_56:
        /*00b8*/ 	.byte	0x04, 0x17
        /*00ba*/ 	.short	(.L_58 - .L_57)
.L_57:
        /*00bc*/ 	.word	0x00000000
        /*00c0*/ 	.short	0x0000
        /*00c2*/ 	.short	0x0000
        /*00c4*/ 	.byte	0x00, 0xf5, 0x21, 0x00


	//----- nvinfo : EIATTR_SPARSE_MMA_MASK
	.align		4
.L_58:
        /*00c8*/ 	.byte	0x03, 0x50
        /*00ca*/ 	.short	0x0000


	//----- nvinfo : EIATTR_MAXREG_COUNT
	.align		4
        /*00cc*/ 	.byte	0x03, 0x1b
        /*00ce*/ 	.short	0x00ff


	//----- nvinfo : EIATTR_NUM_BARRIERS
	.align		4
        /*00d0*/ 	.byte	0x02, 0x4c
        /*00d2*/ 	.byte	0x01
	.zero		1


	//----- nvinfo : EIATTR_MERCURY_ISA_VERSION
	.align		4
        /*00d4*/ 	.byte	0x03, 0x5f
        /*00d6*/ 	.short	0x0101


	//----- nvinfo : EIATTR_VRC_CTA_INIT_COUNT
	.align		4
        /*00d8*/ 	.byte	0x02, 0x4a
	.zero		1
	.zero		1


	//----- nvinfo : EIATTR_EXIT_INSTR_OFFSETS
	.align		4
        /*00dc*/ 	.byte	0x04, 0x1c
        /*00de*/ 	.short	(.L_60 - .L_59)


	//   ....[0]....
.L_59:
        /*00e0*/ 	.word	0x00000210


	//   ....[1]....
        /*00e4*/ 	.word	0x00001190


	//----- nvinfo : EIATTR_CRS_STACK_SIZE
	.align		4
.L_60:
        /*00e8*/ 	.byte	0x04, 0x1e
        /*00ea*/ 	.short	(.L_62 - .L_61)
.L_61:
        /*00ec*/ 	.word	0x00000000


	//----- nvinfo : EIATTR_CBANK_PARAM_SIZE
	.align		4
.L_62:
        /*00f0*/ 	.byte	0x03, 0x19
        /*00f2*/ 	.short	0x0044


	//----- nvinfo : EIATTR_PARAM_CBANK
	.align		4
        /*00f4*/ 	.byte	0x04, 0x0a
        /*00f6*/ 	.short	(.L_64 - .L_63)
	.align		4
.L_63:
        /*00f8*/ 	.word	index@(.nv.constant0._Z26deform_conv2d_with_capturePfS_S_S_S_iiiiiii)
        /*00fc*/ 	.short	0x0380
        /*00fe*/ 	.short	0x0044


	//----- nvinfo : EIATTR_SW_WAR
	.align		4
.L_64:
        /*0100*/ 	.byte	0x04, 0x36
        /*0102*/ 	.short	(.L_66 - .L_65)
.L_65:
        /*0104*/ 	.word	0x00000008
.L_66:


//--------------------- .nv.info._Z13deform_conv2dPfS_S_S_iiiiiii --------------------------
	.section	.nv.info._Z13deform_conv2dPfS_S_S_iiiiiii,"",@"SHT_CUDA_INFO"
	.sectionflags	@""
	.align	4


	//----- nvinfo : EIATTR_CUDA_API_VERSION
	.align		4
        /*0000*/ 	.byte	0x04, 0x37
        /*0002*/ 	.short	(.L_68 - .L_67)
.L_67:
        /*0004*/ 	.word	0x00000082


	//----- nvinfo : EIATTR_KPARAM_INFO
	.align		4
.L_68:
        /*0008*/ 	.byte	0x04, 0x17
        /*000a*/ 	.short	(.L_70 - .L_69)
.L_69:
        /*000c*/ 	.word	0x00000000
        /*0010*/ 	.short	0x000a
        /*0012*/ 	.short	0x0038
        /*0014*/ 	.byte	0x00, 0xf0, 0x11, 0x00


	//----- nvinfo : EIATTR_KPARAM_INFO
	.align		4
.L_70:
        /*0018*/ 	.byte	0x04, 0x17
        /*001a*/ 	.short	(.L_72 - .L_71)
.L_71:
        /*001c*/ 	.word	0x00000000
        /*0020*/ 	.short	0x0009
        /*0022*/ 	.short	0x0034
        /*0024*/ 	.byte	0x00, 0xf0, 0x11, 0x00


	//----- nvinfo : EIATTR_KPARAM_INFO
	.align		4
.L_72:
        /*0028*/ 	.byte	0x04, 0x17
        /*002a*/ 	.short	(.L_74 - .L_73)
.L_73:
        /*002c*/ 	.word	0x00000000
        /*0030*/ 	.short	0x0008
        /*0032*/ 	.short	0x0030
        /*0034*/ 	.byte	0x00, 0xf0, 0x11, 0x00


	//----- nvinfo : EIATTR_KPARAM_INFO
	.align		4
.L_74:
        /*0038*/ 	.byte	0x04, 0x17
        /*003a*/ 	.short	(.L_76 - .L_75)
.L_75:
        /*003c*/ 	.word	0x00000000
        /*0040*/ 	.short	0x0007
        /*0042*/ 	.short	0x002c
        /*0044*/ 	.byte	0x00, 0xf0, 0x11, 0x00


	//----- nvinfo : EIATTR_KPARAM_INFO
	.align		4
.L_76:
        /*0048*/ 	.byte	0x04, 0x17
        /*004a*/ 	.short	(.L_78 - .L_77)
.L_77:
        /*004c*/ 	.word	0x00000000
        /*0050*/ 	.short	0x0006
        /*0052*/ 	.short	0x0028
        /*0054*/ 	.byte	0x00, 0xf0, 0x11, 0x00


	//----- nvinfo : EIATTR_KPARAM_INFO
	.align		4
.L_78:
        /*0058*/ 	.byte	0x04, 0x17
        /*005a*/ 	.short	(.L_80 - .L_79)
.L_79:
        /*005c*/ 	.word	0x00000000
        /*0060*/ 	.short	0x0005
        /*0062*/ 	.short	0x0024
        /*0064*/ 	.byte	0x00, 0xf0, 0x11, 0x00


	//----- nvinfo : EIATTR_KPARAM_INFO
	.align		4
.L_80:
        /*0068*/ 	.byte	0x04, 0x17
        /*006a*/ 	.short	(.L_82 - .L_81)
.L_81:
        /*006c*/ 	.word	0x00000000
        /*0070*/ 	.short	0x0004
        /*0072*/ 	.short	0x0020
        /*0074*/ 	.byte	0x00, 0xf0, 0x11, 0x00


	//----- nvinfo : EIATTR_KPARAM_INFO
	.align		4
.L_82:
        /*0078*/ 	.byte	0x04, 0x17
        /*007a*/ 	.short	(.L_84 - .L_83)
.L_83:
        /*007c*/ 	.word	0x00000000
        /*0080*/ 	.short	0x0003
        /*0082*/ 	.short	0x0018
        /*0084*/ 	.byte	0x00, 0xf5, 0x21, 0x00


	//----- nvinfo : EIATTR_KPARAM_INFO
	.align		4
.L_84:
        /*0088*/ 	.byte	0x04, 0x17
        /*008a*/ 	.short	(.L_86 - .L_85)
.L_85:
        /*008c*/ 	.word	0x00000000
        /*0090*/ 	.short	0x0002
        /*0092*/ 	.short	0x0010
        /*0094*/ 	.byte	0x00, 0xf5, 0x21, 0x00


	//----- nvinfo : EIATTR_KPARAM_INFO
	.align		4
.L_86:
        /*0098*/ 	.byte	0x04, 0x17
        /*009a*/ 	.short	(.L_88 - .L_87)
.L_87:
        /*009c*/ 	.word	0x00000000
        /*00a0*/ 	.short	0x0001
        /*00a2*/ 	.short	0x0008
        /*00a4*/ 	.byte	0x00, 0xf5, 0x21, 0x00


	//----- nvinfo : EIATTR_KPARAM_INFO
	.align		4
.L_88:
        /*00a8*/ 	.byte	0x04, 0x17
        /*00aa*/ 	.short	(.L_90 - .L_89)
.L_89:
        /*00ac*/ 	.word	0x00000000
        /*00b0*/ 	.short	0x0000
        /*00b2*/ 	.short	0x0000
        /*00b4*/ 	.byte	0x00, 0xf5, 0x21, 0x00


	//----- nvinfo : EIATTR_SPARSE_MMA_MASK
	.align		4
.L_90:
        /*00b8*/ 	.byte	0x03, 0x50
        /*00ba*/ 	.short	0x0000


	//----- nvinfo : EIATTR_MAXREG_COUNT
	.align		4
        /*00bc*/ 	.byte	0x03, 0x1b
        /*00be*/ 	.short	0x00ff


	//----- nvinfo : EIATTR_NUM_BARRIERS
	.align		4
        /*00c0*/ 	.byte	0x02, 0x4c
        /*00c2*/ 	.byte	0x01
	.zero		1


	//----- nvinfo : EIATTR_MERCURY_ISA_VERSION
	.align		4
        /*00c4*/ 	.byte	0x03, 0x5f
        /*00c6*/ 	.short	0x0101


	//----- nvinfo : EIATTR_VRC_CTA_INIT_COUNT
	.align		4
        /*00c8*/ 	.byte	0x02, 0x4a
	.zero		1
	.zero		1


	//----- nvinfo : EIATTR_EXIT_INSTR_OFFSETS
	.align		4
        /*00cc*/ 	.byte	0x04, 0x1c
        /*00ce*/ 	.short	(.L_92 - .L_91)


	//   ....[0]....
.L_91:
        /*00d0*/ 	.word	0x00000210


	//   ....[1]....
        /*00d4*/ 	.word	0x000010e0


	//----- nvinfo : EIATTR_CRS_STACK_SIZE
	.align		4
.L_92:
        /*00d8*/ 	.byte	0x04, 0x1e
        /*00da*/ 	.short	(.L_94 - .L_93)
.L_93:
        /*00dc*/ 	.word	0x00000000


	//----- nvinfo : EIATTR_CBANK_PARAM_SIZE
	.align		4
.L_94:
        /*00e0*/ 	.byte	0x03, 0x19
        /*00e2*/ 	.short	0x003c


	//----- nvinfo : EIATTR_PARAM_CBANK
	.align		4
        /*00e4*/ 	.byte	0x04, 0x0a
        /*00e6*/ 	.short	(.L_96 - .L_95)
	.align		4
.L_95:
        /*00e8*/ 	.word	index@(.nv.constant0._Z13deform_conv2dPfS_S_S_iiiiiii)
        /*00ec*/ 	.short	0x0380
        /*00ee*/ 	.short	0x003c


	//----- nvinfo : EIATTR_SW_WAR
	.align		4
.L_96:
        /*00f0*/ 	.byte	0x04, 0x36
        /*00f2*/ 	.short	(.L_98 - .L_97)
.L_97:
        /*00f4*/ 	.word	0x00000008
.L_98:


//--------------------- .nv.info._Z24offset_generating_conv2dPfS_S_iiiiiii --------------------------
	.section	.nv.info._Z24offset_generating_conv2dPfS_S_iiiiiii,"",@"SHT_CUDA_INFO"
	.sectionflags	@""
	.align	4


	//----- nvinfo : EIATTR_CUDA_API_VERSION
	.align		4
        /*0000*/ 	.byte	0x04, 0x37
        /*0002*/ 	.short	(.L_100 - .L_99)
.L_99:
        /*0004*/ 	.word	0x00000082


	//----- nvinfo : EIATTR_KPARAM_INFO
	.align		4
.L_100:
        /*0008*/ 	.byte	0x04, 0x17
        /*000a*/ 	.short	(.L_102 - .L_101)
.L_101:
        /*000c*/ 	.word	0x00000000
        /*0010*/ 	.short	0x0009
        /*0012*/ 	.short	0x0030
        /*0014*/ 	.byte	0x00, 0xf0, 0x11, 0x00


	//----- nvinfo : EIATTR_KPARAM_INFO
	.align		4
.L_102:
        /*0018*/ 	.byte	0x04, 0x17
        /*001a*/ 	.short	(.L_104 - .L_103)
.L_103:
        /*001c*/ 	.word	0x00000000
        /*0020*/ 	.short	0x0008
        /*0022*/ 	.short	0x002c
        /*0024*/ 	.byte	0x00, 0xf0, 0x11, 0x00


	//----- nvinfo : EIATTR_KPARAM_INFO
	.align		4
.L_104:
        /*0028*/ 	.byte	0x04, 0x17
        /*002a*/ 	.short	(.L_106 - .L_105)
.L_105:
        /*002c*/ 	.word	0x00000000
        /*0030*/ 	.short	0x0007
        /*0032*/ 	.short	0x0028
        /*0034*/ 	.byte	0x00, 0xf0, 0x11, 0x00


	//----- nvinfo : EIATTR_KPARAM_INFO
	.align		4
.L_106:
        /*0038*/ 	.byte	0x04, 0x17
        /*003a*/ 	.short	(.L_108 - .L_107)
.L_107:
        /*003c*/ 	.word	0x00000000
        /*0040*/ 	.short	0x0006
        /*0042*/ 	.short	0x0024
        /*0044*/ 	.byte	0x00, 0xf0, 0x11, 0x00


	//----- nvinfo : EIATTR_KPARAM_INFO
	.align		4
.L_108:
        /*0048*/ 	.byte	0x04, 0x17
        /*004a*/ 	.short	(.L_110 - .L_109)
.L_109:
        /*004c*/ 	.word	0x00000000
        /*0050*/ 	.short	0x0005
        /*0052*/ 	.short	0x0020
        /*0054*/ 	.byte	0x00, 0xf0, 0x11, 0x00


	//----- nvinfo : EIATTR_KPARAM_INFO
	.align		4
.L_110:
        /*0058*/ 	.byte	0x04, 0x17
        /*005a*/ 	.short	(.L_112 - .L_111)
.L_111:
        /*005c*/ 	.word	0x00000000
        /*0060*/ 	.short	0x0004
        /*0062*/ 	.short	0x001c
        /*0064*/ 	.byte	0x00, 0xf0, 0x11, 0x00


	//----- nvinfo : EIATTR_KPARAM_INFO
	.align		4
.L_112:
        /*0068*/ 	.byte	0x04, 0x17
        /*006a*/ 	.short	(.L_114 - .L_113)
.L_113:
        /*006c*/ 	.word	0x00000000
        /*0070*/ 	.short	0x0003
        /*0072*/ 	.short	0x0018
        /*0074*/ 	.byte	0x00, 0xf0, 0x11, 0x00


	//----- nvinfo : EIATTR_KPARAM_INFO
	.align		4
.L_114:
        /*0078*/ 	.byte	0x04, 0x17
        /*007a*/ 	.short	(.L_116 - .L_115)
.L_115:
        /*007c*/ 	.word	0x00000000
        /*0080*/ 	.short	0x0002
        /*0082*/ 	.short	0x0010
        /*0084*/ 	.byte	0x00, 0xf5, 0x21, 0x00


	//----- nvinfo : EIATTR_KPARAM_INFO
	.align		4
.L_116:
        /*0088*/ 	.byte	0x04, 0x17
        /*008a*/ 	.short	(.L_118 - .L_117)
.L_117:
        /*008c*/ 	.word	0x00000000
        /*0090*/ 	.short	0x0001
        /*0092*/ 	.short	0x0008
        /*0094*/ 	.byte	0x00, 0xf5, 0x21, 0x00


	//----- nvinfo : EIATTR_KPARAM_INFO
	.align		4
.L_118:
        /*0098*/ 	.byte	0x04, 0x17
        /*009a*/ 	.short	(.L_120 - .L_119)
.L_119:
        /*009c*/ 	.word	0x00000000
        /*00a0*/ 	.short	0x0000
        /*00a2*/ 	.short	0x0000
        /*00a4*/ 	.byte	0x00, 0xf5, 0x21, 0x00


	//----- nvinfo : EIATTR_SPARSE_MMA_MASK
	.align		4
.L_120:
        /*00a8*/ 	.byte	0x03, 0x50
        /*00aa*/ 	.short	0x0000


	//----- nvinfo : EIATTR_MAXREG_COUNT
	.align		4
        /*00ac*/ 	.byte	0x03, 0x1b
        /*00ae*/ 	.short	0x00ff


	//----- nvinfo : EIATTR_NUM_BARRIERS
	.align		4
        /*00b0*/ 	.byte	0x02, 0x4c
        /*00b2*/ 	.byte	0x01
	.zero		1


	//----- nvinfo : EIATTR_MERCURY_ISA_VERSION
	.align		4
        /*00b4*/ 	.byte	0x03, 0x5f
        /*00b6*/ 	.short	0x0101


	//----- nvinfo : EIATTR_VRC_CTA_INIT_COUNT
	.align		4
        /*00b8*/ 	.byte	0x02, 0x4a
	.zero		1
	.zero		1


	//----- nvinfo : EIATTR_EXIT_INSTR_OFFSETS
	.align		4
        /*00bc*/ 	.byte	0x04, 0x1c
        /*00be*/ 	.short	(.L_122 - .L_121)


	//   ....[0]....
.L_121:
        /*00c0*/ 	.word	0x000003b0


	//   ....[1]....
        /*00c4*/ 	.word	0x00000f20


	//----- nvinfo : EIATTR_CRS_STACK_SIZE
	.align		4
.L_122:
        /*00c8*/ 	.byte	0x04, 0x1e
        /*00ca*/ 	.short	(.L_124 - .L_123)
.L_123:
        /*00cc*/ 	.word	0x00000000


	//----- nvinfo : EIATTR_CBANK_PARAM_SIZE
	.align		4
.L_124:
        /*00d0*/ 	.byte	0x03, 0x19
        /*00d2*/ 	.short	0x0034


	//----- nvinfo : EIATTR_PARAM_CBANK
	.align		4
        /*00d4*/ 	.byte	0x04, 0x0a
        /*00d6*/ 	.short	(.L_126 - .L_125)
	.align		4
.L_125:
        /*00d8*/ 	.word	index@(.nv.constant0._Z24offset_generating_conv2dPfS_S_iiiiiii)
        /*00dc*/ 	.short	0x0380
        /*00de*/ 	.short	0x0034


	//----- nvinfo : EIATTR_SW_WAR
	.align		4
.L_126:
        /*00e0*/ 	.byte	0x04, 0x36
        /*00e2*/ 	.short	(.L_128 - .L_127)
.L_127:
        /*00e4*/ 	.word	0x00000008
.L_128:


//--------------------- .nv.info._Z15standard_conv2dPfS_S_iiiiiii --------------------------
	.section	.nv.info._Z15standard_conv2dPfS_S_iiiiiii,"",@"SHT_CUDA_INFO"
	.sectionflags	@""
	.align	4


	//----- nvinfo : EIATTR_CUDA_API_VERSION
	.align		4
        /*0000*/ 	.byte	0x04, 0x37
        /*0002*/ 	.short	(.L_130 - .L_129)
.L_129:
        /*0004*/ 	.word	0x00000082


	//----- nvinfo : EIATTR_KPARAM_INFO
	.align		4
.L_130:
        /*0008*/ 	.byte	0x04, 0x17
        /*000a*/ 	.short	(.L_132 - .L_131)
.L_131:
        /*000c*/ 	.word	0x00000000
        /*0010*/ 	.short	0x0009
        /*0012*/ 	.short	0x0030
        /*0014*/ 	.byte	0x00, 0xf0, 0x11, 0x00


	//----- nvinfo : EIATTR_KPARAM_INFO
	.align		4
.L_132:
        /*0018*/ 	.byte	0x04, 0x17
        /*001a*/ 	.short	(.L_134 - .L_133)
.L_133:
        /*001c*/ 	.word	0x00000000
        /*0020*/ 	.short	0x0008
        /*0022*/ 	.short	0x002c
        /*0024*/ 	.byte	0x00, 0xf0, 0x11, 0x00


	//----- nvinfo : EIATTR_KPARAM_INFO
	.align		4
.L_134:
        /*0028*/ 	.byte	0x04, 0x17
        /*002a*/ 	.short	(.L_136 - .L_135)
.L_135:
        /*002c*/ 	.word	0x00000000
        /*0030*/ 	.short	0x0007
        /*0032*/ 	.short	0x0028
        /*0034*/ 	.byte	0x00, 0xf0, 0x11, 0x00


	//----- nvinfo : EIATTR_KPARAM_INFO
	.align		4
.L_136:
        /*0038*/ 	.byte	0x04, 0x17
        /*003a*/ 	.short	(.L_138 - .L_137)
.L_137:
        /*003c*/ 	.word	0x00000000
        /*0040*/ 	.short	0x0006
        /*0042*/ 	.short	0x0024
        /*0044*/ 	.byte	0x00, 0xf0, 0x11, 0x00


	//----- nvinfo : EIATTR_KPARAM_INFO
	.align		4
.L_138:
        /*0048*/ 	.byte	0x04, 0x17
        /*004a*/ 	.short	(.L_140 - .L_139)
.L_139:
        /*004c*/ 	.word	0x00000000
        /*0050*/ 	.short	0x0005
        /*0052*/ 	.short	0x0020
        /*0054*/ 	.byte	0x00, 0xf0, 0x11, 0x00


	//----- nvinfo : EIATTR_KPARAM_INFO
	.align		4
.L_140:
        /*0058*/ 	.byte	0x04, 0x17
        /*005a*/ 	.short	(.L_142 - .L_141)
.L_141:
        /*005c*/ 	.word	0x00000000
        /*0060*/ 	.short	0x0004
        /*0062*/ 	.short	0x001c
        /*0064*/ 	.byte	0x00, 0xf0, 0x11, 0x00


	//----- nvinfo : EIATTR_KPARAM_INFO
	.align		4
.L_142:
        /*0068*/ 	.byte	0x04, 0x17
        /*006a*/ 	.short	(.L_144 - .L_143)
.L_143:
        /*006c*/ 	.word	0x00000000
        /*0070*/ 	.short	0x0003
        /*0072*/ 	.short	0x0018
        /*0074*/ 	.byte	0x00, 0xf0, 0x11, 0x00


	//----- nvinfo : EIATTR_KPARAM_INFO
	.align		4
.L_144:
        /*0078*/ 	.byte	0x04, 0x17
        /*007a*/ 	.short	(.L_146 - .L_145)
.L_145:
        /*007c*/ 	.word	0x00000000
        /*0080*/ 	.short	0x0002
        /*0082*/ 	.short	0x0010
        /*0084*/ 	.byte	0x00, 0xf5, 0x21, 0x00


	//----- nvinfo : EIATTR_KPARAM_INFO
	.align		4
.L_146:
        /*0088*/ 	.byte	0x04, 0x17
        /*008a*/ 	.short	(.L_148 - .L_147)
.L_147:
        /*008c*/ 	.word	0x00000000
        /*0090*/ 	.short	0x0001
        /*0092*/ 	.short	0x0008
        /*0094*/ 	.byte	0x00, 0xf5, 0x21, 0x00


	//----- nvinfo : EIATTR_KPARAM_INFO
	.align		4
.L_148:
        /*0098*/ 	.byte	0x04, 0x17
        /*009a*/ 	.short	(.L_150 - .L_149)
.L_149:
        /*009c*/ 	.word	0x00000000
        /*00a0*/ 	.short	0x0000
        /*00a2*/ 	.short	0x0000
        /*00a4*/ 	.byte	0x00, 0xf5, 0x21, 0x00


	//----- nvinfo : EIATTR_SPARSE_MMA_MASK
	.align		4
.L_150:
        /*00a8*/ 	.byte	0x03, 0x50
        /*00aa*/ 	.short	0x0000


	//----- nvinfo : EIATTR_MAXREG_COUNT
	.align		4
        /*00ac*/ 	.byte	0x03, 0x1b
        /*00ae*/ 	.short	0x00ff


	//----- nvinfo : EIATTR_MERCURY_ISA_VERSION
	.align		4
        /*00b0*/ 	.byte	0x03, 0x5f
        /*00b2*/ 	.short	0x0101


	//----- nvinfo : EIATTR_VRC_CTA_INIT_COUNT
	.align		4
        /*00b4*/ 	.byte	0x02, 0x4a
	.zero		1
	.zero		1


	//----- nvinfo : EIATTR_EXIT_INSTR_OFFSETS
	.align		4
        /*00b8*/ 	.byte	0x04, 0x1c
        /*00ba*/ 	.short	(.L_152 - .L_151)


	//   ....[0]....
.L_151:
        /*00bc*/ 	.word	0x000000c0


	//   ....[1]....
        /*00c0*/ 	.word	0x00000e90


	//----- nvinfo : EIATTR_CRS_STACK_SIZE
	.align		4
.L_152:
        /*00c4*/ 	.byte	0x04, 0x1e
        /*00c6*/ 	.short	(.L_154 - .L_153)
.L_153:
        /*00c8*/ 	.word	0x00000000


	//----- nvinfo : EIATTR_CBANK_PARAM_SIZE
	.align		4
.L_154:
        /*00cc*/ 	.byte	0x03, 0x19
        /*00ce*/ 	.short	0x0034


	//----- nvinfo : EIATTR_PARAM_CBANK
	.align		4
        /*00d0*/ 	.byte	0x04, 0x0a
        /*00d2*/ 	.short	(.L_156 - .L_155)
	.align		4
.L_155:
        /*00d4*/ 	.word	index@(.nv.constant0._Z15standard_conv2dPfS_S_iiiiiii)
        /*00d8*/ 	.short	0x0380
        /*00da*/ 	.short	0x0034


	//----- nvinfo : EIATTR_SW_WAR
	.align		4
.L_156:
        /*00dc*/ 	.byte	0x04, 0x36
        /*00de*/ 	.short	(.L_158 - .L_157)
.L_157:
        /*00e0*/ 	.word	0x00000008
.L_158:


//--------------------- .nv.callgraph             --------------------------
	.section	.nv.callgraph,"",@"SHT_CUDA_CALLGRAPH"
	.align	4
	.sectionentsize	8
	.align		4
        /*0000*/ 	.word	0x00000000
	.align		4
        /*0004*/ 	.word	0xffffffff
	.align		4
        /*0008*/ 	.word	0x00000000
	.align		4
        /*000c*/ 	.word	0xfffffffe
	.align		4
        /*0010*/ 	.word	0x00000000
	.align		4
        /*0014*/ 	.word	0xfffffffd
	.align		4
        /*0018*/ 	.word	0x00000000
	.align		4
        /*001c*/ 	.word	0xfffffffc


//--------------------- .nv.constant4             --------------------------
	.section	.nv.constant4,"a",@progbits
	.align	8
	.align		8
.nv.constant4:
        /*0000*/ 	.dword	precalc_xorwow_matrix
	.align		8
        /*0008*/ 	.dword	precalc_xorwow_offset_matrix
	.align		8
        /*0010*/ 	.dword	mrg32k3aM1
	.align		8
        /*0018*/ 	.dword	mrg32k3aM2
	.align		8
        /*0020*/ 	.dword	mrg32k3aM1SubSeq
	.align		8
        /*0028*/ 	.dword	mrg32k3aM2SubSeq
	.align		8
        /*0030*/ 	.dword	mrg32k3aM1Seq
	.align		8
        /*0038*/ 	.dword	mrg32k3aM2Seq


//--------------------- .nv.constant3             --------------------------
	.section	.nv.constant3,"a",@progbits
	.align	8
.nv.constant3:
	.type		__cr_lgamma_table,@object
	.size		__cr_lgamma_table,(.L_8 - __cr_lgamma_table)
__cr_lgamma_table:
        /*0000*/ 	.byte	0x00, 0x00, 0x00, 0x00, 0x00, 0x00, 0x00, 0x00, 0x00, 0x00, 0x00, 0x00, 0x00, 0x00, 0x00, 0x00
        /*0010*/ 	.byte	0xef, 0x39, 0xfa, 0xfe, 0x42, 0x2e, 0xe6, 0x3f, 0x02, 0x20, 0x2a, 0xfa, 0x0b, 0xab, 0xfc, 0x3f
        /*0020*/ 	.byte	0xf9, 0x2c, 0x92, 0x7c, 0xa7, 0x6c, 0x09, 0x40, 0xc9, 0x79, 0x44, 0x3c, 0x64, 0x26, 0x13, 0x40
        /*0030*/ 	.byte	0xca, 0x01, 0xcf, 0x3a, 0x27, 0x51, 0x1a, 0x40, 0x30, 0xcc, 0x2d, 0xf3, 0xe1, 0x0c, 0x21, 0x40
        /*0040*/ 	.byte	0x0d, 0xb7, 0xfc, 0x82, 0x8e, 0x35, 0x25, 0x40
.L_8:


//--------------------- .text._Z26deform_conv2d_with_capturePfS_S_S_S_iiiiiii --------------------------
	.section	.text._Z26deform_conv2d_with_capturePfS_S_S_S_iiiiiii,"ax",@progbits
	.align	128
        .global         _Z26deform_conv2d_with_capturePfS_S_S_S_iiiiiii
        .type           _Z26deform_conv2d_with_capturePfS_S_S_S_iiiiiii,@function
        .size           _Z26deform_conv2d_with_capturePfS_S_S_S_iiiiiii,(.L_x_53 - _Z26deform_conv2d_with_capturePfS_S_S_S_iiiiiii)
        .other          _Z26deform_conv2d_with_capturePfS_S_S_S_iiiiiii,@"STO_CUDA_ENTRY STV_DEFAULT"
_Z26deform_conv2d_with_capturePfS_S_S_S_iiiiiii:
.text._Z26deform_conv2d_with_capturePfS_S_S_S_iiiiiii:
[----:B------:R-:W-:Y:S01]  /*0000*/  LDC R1, c[0x0][0x37c] ;  /* 0x0000df00ff017b82 */ /* 0x000fe20000000800 */
[----:B------:R-:W0:Y:S07]  /*0010*/  S2R R0, SR_TID.X ;  /* 0x0000000000007919 */ /* 0x000e2e0000002100 */
[----:B------:R-:W0:Y:S01]  /*0020*/  LDC R9, c[0x0][0x360] ;  /* 0x0000d800ff097b82 */ /* 0x000e220000000800 */
[----:B------:R-:W1:Y:S01]  /*0030*/  LDCU UR7, c[0x0][0x3b8] ;  /* 0x00007700ff0777ac */ /* 0x000e620008000800 */
[----:B------:R-:W-:Y:S01]  /*0040*/  BSSY.RECONVERGENT B0, `(.L_x_0) ;  /* 0x0000018000007945 */ /* 0x000fe20003800200 */
[----:B------:R-:W0:Y:S01]  /*0050*/  S2R R3, SR_TID.Y ;  /* 0x0000000000037919 */ /* 0x000e220000002200 */
[----:B------:R-:W2:Y:S04]  /*0060*/  LDCU.64 UR10, c[0x0][0x358] ;  /* 0x00006b00ff0a77ac */ /* 0x000ea80008000a00 */
[----:B------:R-:W3:Y:S08]  /*0070*/  S2UR UR5, SR_CTAID.X ;  /* 0x00000000000579c3 */ /* 0x000ef00000002500 */
[----:B------:R-:W4:Y:S01]  /*0080*/  S2UR UR6, SR_CTAID.Y ;  /* 0x00000000000679c3 */ /* 0x000f220000002600 */
[----:B-1----:R-:W-:-:S07]  /*0090*/  UIMAD UR4, UR7, UR7, URZ ;  /* 0x00000007070472a4 */ /* 0x002fce000f8e02ff */
[----:B------:R-:W4:Y:S01]  /*00a0*/  LDC R8, c[0x0][0x364] ;  /* 0x0000d900ff087b82 */ /* 0x000f220000000800 */
[C-C-:B0-----:R-:W-:Y:S02]  /*00b0*/  IMAD R2, R9.reuse, R3, R0.reuse ;  /* 0x0000000309027224 */ /* 0x141fe400078e0200 */
[----:B---3--:R-:W-:-:S03]  /*00c0*/  IMAD R0, R9, UR5, R0 ;  /* 0x0000000509007c24 */ /* 0x008fc6000f8e0200 */
[----:B------:R-:W-:Y:S01]  /*00d0*/  ISETP.GE.U32.AND P0, PT, R2, UR4, PT ;  /* 0x0000000402007c0c */ /* 0x000fe2000bf06070 */
[----:B----4-:R-:W-:-:S12]  /*00e0*/  IMAD R3, R8, UR6, R3 ;  /* 0x0000000608037c24 */ /* 0x010fd8000f8e0203 */
[----:B--2---:R-:W-:Y:S05]  /*00f0*/  @P0 BRA `(.L_x_1) ;  /* 0x0000000000300947 */ /* 0x004fea0003800000 */
[----:B------:R-:W0:Y:S01]  /*0100*/  S2R R11, SR_CgaCtaId ;  /* 0x00000000000b7919 */ /* 0x000e220000008800 */
[----:B------:R-:W1:Y:S01]  /*0110*/  LDC.64 R6, c[0x0][0x390] ;  /* 0x0000e400ff067b82 */ /* 0x000e620000000a00 */
[----:B------:R-:W-:Y:S01]  /*0120*/  MOV R4, 0x400 ;  /* 0x0000040000047802 */ /* 0x000fe20000000f00 */
[----:B------:R-:W-:-:S03]  /*0130*/  IMAD R9, R9, R8, RZ ;  /* 0x0000000809097224 */ /* 0x000fc600078e02ff */
[----:B0-----:R-:W-:-:S07]  /*0140*/  LEA R11, R11, R4, 0x18 ;  /* 0x000000040b0b7211 */ /* 0x001fce00078ec0ff */
.L_x_2:
[----:B01----:R-:W-:-:S06]  /*0150*/  IMAD.WIDE R4, R2, 0x4, R6 ;  /* 0x0000000402047825 */ /* 0x003fcc00078e0206 */
[----:B------:R-:W2:Y:S01]  /*0160*/  LDG.E R4, desc[UR10][R4.64] ;  /* 0x0000000a04047981 */ /* 0x000ea2000c1e1900 */
[----:B------:R-:W-:Y:S02]  /*0170*/  LEA R13, R2, R11, 0x2 ;  /* 0x0000000b020d7211 */ /* 0x000fe400078e10ff */
[----:B------:R-:W-:-:S04]  /*0180*/  IADD3 R2, PT, PT, R9, R2, RZ ;  /* 0x0000000209027210 */ /* 0x000fc80007ffe0ff */
[----:B------:R-:W-:Y:S01]  /*0190*/  ISETP.GE.AND P0, PT, R2, UR4, PT ;  /* 0x0000000402007c0c */ /* 0x000fe2000bf06270 */
[----:B--2---:R0:W-:-:S12]  /*01a0*/  STS [R13], R4 ;  /* 0x000000040d007388 */ /* 0x0041d80000000800 */
[----:B------:R-:W-:Y:S05]  /*01b0*/  @!P0 BRA `(.L_x_2) ;  /* 0xfffffffc00e48947 */ /* 0x000fea000383ffff */
.L_x_1:
[----:B------:R-:W-:Y:S05]  /*01c0*/  BSYNC.RECONVERGENT B0 ;  /* 0x0000000000007941 */ /* 0x000fea0003800200 */
.L_x_0:
[----:B------:R-:W1:Y:S01]  /*01d0*/  LDCU.64 UR8, c[0x0][0x3b0] ;  /* 0x00007600ff0877ac */ /* 0x000e620008000a00 */
[----:B------:R-:W-:Y:S01]  /*01e0*/  BAR.SYNC.DEFER_BLOCKING 0x0 ;  /* 0x0000000000007b1d */ /* 0x000fe20000010000 */
[----:B-1----:R-:W-:-:S04]  /*01f0*/  ISETP.GE.AND P0, PT, R3, UR8, PT ;  /* 0x0000000803007c0c */ /* 0x002fc8000bf06270 */
[----:B------:R-:W-:-:S13]  /*0200*/  ISETP.GE.OR P0, PT, R0, UR9, P0 ;  /* 0x0000000900007c0c */ /* 0x000fda0008706670 */
[----:B------:R-:W-:Y:S05]  /*0210*/  @P0 EXIT ;  /* 0x000000000000094d */ /* 0x000fea0003800000 */
[----:B------:R-:W0:Y:S01]  /*0220*/  LDC R5, c[0x0][0x3c0] ;  /* 0x0000f000ff057b82 */ /* 0x000e220000000800 */
[----:B------:R-:W0:Y:S01]  /*0230*/  LDCU UR4, c[0x0][0x3bc] ;  /* 0x00007780ff0477ac */ /* 0x000e220008000800 */
[----:B------:R-:W-:Y:S01]  /*0240*/  HFMA2 R2, -RZ, RZ, 0, 0 ;  /* 0x00000000ff027431 */ /* 0x000fe200000001ff */
[----:B------:R-:W-:Y:S01]  /*0250*/  UISETP.GE.AND UP0, UPT, UR7, 0x1, UPT ;  /* 0x000000010700788c */ /* 0x000fe2000bf06270 */
[----:B0-----:R-:W-:-:S08]  /*0260*/  IMAD R4, R0, UR4, -R5 ;  /* 0x0000000400047c24 */ /* 0x001fd0000f8e0a05 */
[----:B------:R-:W-:Y:S05]  /*0270*/  BRA.U !UP0, `(.L_x_3) ;  /* 0x0000000d08b07547 */ /* 0x000fea000b800000 */
[----:B------:R-:W0:Y:S01]  /*0280*/  LDCU.64 UR4, c[0x0][0x3a8] ;  /* 0x00007500ff0477ac */ /* 0x000e220008000a00 */
[----:B------:R-:W-:Y:S02]  /*0290*/  MOV R2, RZ ;  /* 0x000000ff00027202 */ /* 0x000fe40000000f00 */
[----:B0-----:R-:W-:Y:S02]  /*02a0*/  I2FP.F32.S32 R5, UR5 ;  /* 0x0000000500057c45 */ /* 0x001fe40008201400 */
[----:B------:R-:W-:Y:S01]  /*02b0*/  I2FP.F32.S32 R6, UR4 ;  /* 0x0000000400067c45 */ /* 0x000fe20008201400 */
[----:B------:R-:W-:Y:S02]  /*02c0*/  UMOV UR4, URZ ;  /* 0x000000ff00047c82 */ /* 0x000fe40008000000 */
[----:B------:R-:W-:Y:S02]  /*02d0*/  FADD R5, R5, -1.0010000467300415039 ;  /* 0xbf8020c505057421 */ /* 0x000fe40000000000 */
[----:B------:R-:W-:-:S07]  /*02e0*/  FADD R6, R6, -1.0010000467300415039 ;  /* 0xbf8020c506067421 */ /* 0x000fce0000000000 */
.L_x_13:
[----:B0-2---:R-:W0:Y:S01]  /*02f0*/  LDC R8, c[0x0][0x3b8] ;  /* 0x0000ee00ff087b82 */ /* 0x005e220000000800 */
[----:B-1----:R-:W1:Y:S01]  /*0300*/  LDCU UR5, c[0x0][0x3bc] ;  /* 0x00007780ff0577ac */ /* 0x002e620008000800 */
[----:B------:R-:W-:-:S06]  /*0310*/  MOV R9, RZ ;  /* 0x000000ff00097202 */ /* 0x000fcc0000000f00 */
[----:B------:R-:W1:Y:S01]  /*0320*/  LDC R10, c[0x0][0x3c0] ;  /* 0x0000f000ff0a7b82 */ /* 0x000e620000000800 */
[----:B0-----:R-:W-:Y:S01]  /*0330*/  ISETP.NE.AND P0, PT, R8, 0x1, PT ;  /* 0x000000010800780c */ /* 0x001fe20003f05270 */
[----:B-1----:R-:W-:-:S05]  /*0340*/  IMAD R7, R3, UR5, -R10 ;  /* 0x0000000503077c24 */ /* 0x002fca000f8e0a0a */
[----:B------:R-:W-:-:S04]  /*0350*/  IADD3 R7, PT, PT, R7, UR4, RZ ;  /* 0x0000000407077c10 */ /* 0x000fc8000fffe0ff */
[----:B------:R-:W-:-:S03]  /*0360*/  I2FP.F32.S32 R7, R7 ;  /* 0x0000000700077245 */ /* 0x000fc60000201400 */
[----:B------:R-:W-:Y:S05]  /*0370*/  @!P0 BRA `(.L_x_4) ;  /* 0x0000000800308947 */ /* 0x000fea0003800000 */
[----:B------:R-:W0:Y:S01]  /*0380*/  S2UR UR6, SR_CgaCtaId ;  /* 0x00000000000679c3 */ /* 0x000e220000008800 */
[----:B------:R-:W1:Y:S01]  /*0390*/  LDCU UR7, c[0x0][0x3b8] ;  /* 0x00007700ff0777ac */ /* 0x000e620008000800 */
[----:B------:R-:W2:Y:S01]  /*03a0*/  LDCU UR13, c[0x0][0x3b4] ;  /* 0x00007680ff0d77ac */ /* 0x000ea20008000800 */
[----:B------:R-:W-:Y:S01]  /*03b0*/  UMOV UR5, 0x400 ;  /* 0x0000040000057882 */ /* 0x000fe20000000000 */
[----:B------:R-:W3:Y:S01]  /*03c0*/  LDCU UR9, c[0x0][0x3a8] ;  /* 0x00007500ff0977ac */ /* 0x000ee20008000800 */
[----:B-1----:R-:W-:Y:S02]  /*03d0*/  UIMAD UR14, UR7, UR7, URZ ;  /* 0x00000007070e72a4 */ /* 0x002fe4000f8e02ff */
[----:B------:R-:W-:Y:S01]  /*03e0*/  USHF.L.U32 UR12, UR7, 0x1, URZ ;  /* 0x00000001070c7899 */ /* 0x000fe200080006ff */
[----:B--2---:R-:W-:Y:S01]  /*03f0*/  IMAD R9, R3, UR13, R0 ;  /* 0x0000000d03097c24 */ /* 0x004fe2000f8e0200 */
[----:B------:R-:W-:Y:S02]  /*0400*/  USHF.L.U32 UR8, UR7, 0x2, URZ ;  /* 0x0000000207087899 */ /* 0x000fe400080006ff */
[----:B0-----:R-:W-:Y:S01]  /*0410*/  ULEA UR5, UR6, UR5, 0x18 ;  /* 0x0000000506057291 */ /* 0x001fe2000f8ec0ff */
[C---:B------:R-:W-:Y:S01]  /*0420*/  IMAD R11, R9.reuse, UR14, RZ ;  /* 0x0000000e090b7c24 */ /* 0x040fe2000f8e02ff */
[----:B------:R-:W-:Y:S01]  /*0430*/  ULOP3.LUT UR6, UR7, 0x7ffffffe, URZ, 0xc0, !UPT ;  /* 0x7ffffffe07067892 */ /* 0x000fe2000f8ec0ff */
[----:B------:R-:W-:Y:S01]  /*0440*/  IMAD R10, R9, R8, UR4 ;  /* 0x00000004090a7e24 */ /* 0x000fe2000f8e0208 */
[----:B------:R-:W-:-:S02]  /*0450*/  UIMAD UR5, UR8, UR4, UR5 ;  /* 0x00000004080572a4 */ /* 0x000fc4000f8e0205 */
[----:B------:R-:W-:Y:S01]  /*0460*/  IMAD R8, R8, UR4, R11 ;  /* 0x0000000408087c24 */ /* 0x000fe2000f8e020b */
[----:B------:R-:W-:Y:S01]  /*0470*/  MOV R9, R4 ;  /* 0x0000000400097202 */ /* 0x000fe20000000f00 */
[----:B------:R-:W-:Y:S01]  /*0480*/  IMAD R10, R10, UR12, RZ ;  /* 0x0000000c0a0a7c24 */ /* 0x000fe2000f8e02ff */
[----:B------:R-:W-:Y:S02]  /*0490*/  UIADD3 UR6, UPT, UPT, -UR6, URZ, URZ ;  /* 0x000000ff06067290 */ /* 0x000fe4000fffe1ff */
[----:B---3--:R-:W-:-:S12]  /*04a0*/  UIADD3 UR5, UPT, UPT, UR5, 0x4, URZ ;  /* 0x0000000405057890 */ /* 0x008fd8000fffe0ff */
.L_x_9:
[----:B0-----:R-:W0:Y:S02]  /*04b0*/  LDC.64 R12, c[0x0][0x388] ;  /* 0x0000e200ff0c7b82 */ /* 0x001e240000000a00 */
[----:B0-----:R-:W-:-:S05]  /*04c0*/  IMAD.WIDE R12, R10, 0x4, R12 ;  /* 0x000000040a0c7825 */ /* 0x001fca00078e020c */
[----:B------:R-:W2:Y:S04]  /*04d0*/  LDG.E R11, desc[UR10][R12.64+0x4] ;  /* 0x0000040a0c0b7981 */ /* 0x000ea8000c1e1900 */
[----:B------:R-:W3:Y:S01]  /*04e0*/  LDG.E R14, desc[UR10][R12.64] ;  /* 0x0000000a0c0e7981 */ /* 0x000ee2000c1e1900 */
[----:B------:R-:W-:Y:S01]  /*04f0*/  I2FP.F32.S32 R16, R9 ;  /* 0x0000000900107245 */ /* 0x000fe20000201400 */
[----:B------:R-:W-:-:S04]  /*0500*/  HFMA2 R21, -RZ, RZ, 0, 0 ;  /* 0x00000000ff157431 */ /* 0x000fc800000001ff */
[----:B--2---:R-:W-:Y:S02]  /*0510*/  FADD R16, R11, R16 ;  /* 0x000000100b107221 */ /* 0x004fe40000000000 */
[----:B------:R-:W0:Y:S01]  /*0520*/  LDC R11, c[0x0][0x3ac] ;  /* 0x0000eb00ff0b7b82 */ /* 0x000e220000000800 */
[----:B---3--:R-:W-:Y:S02]  /*0530*/  FADD R15, R7, R14 ;  /* 0x0000000e070f7221 */ /* 0x008fe40000000000 */
[----:B------:R-:W-:-:S04]  /*0540*/  FMNMX R16, R5, R16, PT ;  /* 0x0000001005107209 */ /* 0x000fc80003800000 */
[----:B------:R-:W-:Y:S02]  /*0550*/  FMNMX R18, RZ, R16, !PT ;  /* 0x00000010ff127209 */ /* 0x000fe40007800000 */
[----:B------:R-:W-:Y:S02]  /*0560*/  FMNMX R19, R6, R15, PT ;  /* 0x0000000f06137209 */ /* 0x000fe40003800000 */
[----:B------:R-:W1:Y:S01]  /*0570*/  F2I.FLOOR.NTZ R20, R18 ;  /* 0x0000001200147305 */ /* 0x000e620000207100 */
[----:B------:R-:W2:Y:S01]  /*0580*/  LDC.64 R14, c[0x0][0x380] ;  /* 0x0000e000ff0e7b82 */ /* 0x000ea20000000a00 */
[----:B------:R-:W-:-:S06]  /*0590*/  FMNMX R19, RZ, R19, !PT ;  /* 0x00000013ff137209 */ /* 0x000fcc0007800000 */
[----:B------:R-:W3:Y:S01]  /*05a0*/  F2I.FLOOR.NTZ R22, R19 ;  /* 0x0000001300167305 */ /* 0x000ee20000207100 */
[----:B-1----:R-:W-:-:S04]  /*05b0*/  IADD3 R16, PT, PT, R20, 0x1, RZ ;  /* 0x0000000114107810 */ /* 0x002fc80007ffe0ff */
[-C--:B0-----:R-:W-:Y:S01]  /*05c0*/  ISETP.GE.AND P0, PT, R16, R11.reuse, PT ;  /* 0x0000000b1000720c */ /* 0x081fe20003f06270 */
[----:B---3--:R-:W-:-:S04]  /*05d0*/  IMAD R17, R22, R11, R20 ;  /* 0x0000000b16117224 */ /* 0x008fc800078e0214 */
[----:B--2---:R-:W-:-:S08]  /*05e0*/  IMAD.WIDE R16, R17, 0x4, R14 ;  /* 0x0000000411107825 */ /* 0x004fd000078e020e */
[----:B------:R0:W5:Y:S04]  /*05f0*/  @!P0 LDG.E R21, desc[UR10][R16.64+0x4] ;  /* 0x0000040a10158981 */ /* 0x000168000c1e1900 */
[----:B------:R0:W5:Y:S01]  /*0600*/  LDG.E R23, desc[UR10][R16.64] ;  /* 0x0000000a10177981 */ /* 0x000162000c1e1900 */
[----:B------:R-:W-:Y:S01]  /*0610*/  IADD3 R24, PT, PT, R22, 0x1, RZ ;  /* 0x0000000116187810 */ /* 0x000fe20007ffe0ff */
[----:B------:R-:W-:Y:S01]  /*0620*/  BSSY.RECONVERGENT B0, `(.L_x_5) ;  /* 0x000000f000007945 */ /* 0x000fe20003800200 */
[----:B------:R-:W-:Y:S02]  /*0630*/  MOV R26, RZ ;  /* 0x000000ff001a7202 */ /* 0x000fe40000000f00 */
[----:B------:R-:W-:Y:S01]  /*0640*/  ISETP.GE.AND P1, PT, R24, UR9, PT ;  /* 0x0000000918007c0c */ /* 0x000fe2000bf26270 */
[----:B------:R-:W-:-:S12]  /*0650*/  HFMA2 R24, -RZ, RZ, 0, 0 ;  /* 0x00000000ff187431 */ /* 0x000fd800000001ff */
[----:B0-----:R-:W-:Y:S05]  /*0660*/  @P1 BRA `(.L_x_6) ;  /* 0x0000000000281947 */ /* 0x001fea0003800000 */
[----:B------:R-:W-:-:S04]  /*0670*/  IMAD.WIDE R26, R11, 0x4, R16 ;  /* 0x000000040b1a7825 */ /* 0x000fc800078e0210 */
[----:B------:R-:W-:Y:S01]  /*0680*/  @!P0 IMAD R17, R22, R11, R11 ;  /* 0x0000000b16118224 */ /* 0x000fe200078e020b */
[----:B------:R-:W-:Y:S01]  /*0690*/  @!P0 SHF.R.S32.HI R16, RZ, 0x1f, R20 ;  /* 0x0000001fff108819 */ /* 0x000fe20000011414 */
[----:B------:R0:W5:Y:S03]  /*06a0*/  LDG.E R26, desc[UR10][R26.64] ;  /* 0x0000000a1a1a7981 */ /* 0x000166000c1e1900 */
[----:B------:R-:W-:-:S04]  /*06b0*/  @!P0 IADD3 R25, P1, PT, R20, R17, RZ ;  /* 0x0000001114198210 */ /* 0x000fc80007f3e0ff */
[----:B------:R-:W-:Y:S02]  /*06c0*/  @!P0 LEA.HI.X.SX32 R28, R17, R16, 0x1, P1 ;  /* 0x00000010111c8211 */ /* 0x000fe400008f0eff */
[----:B------:R-:W1:Y:S02]  /*06d0*/  @!P0 LDC.64 R16, c[0x0][0x380] ;  /* 0x0000e000ff108b82 */ /* 0x000e640000000a00 */
[----:B-1----:R-:W-:-:S04]  /*06e0*/  @!P0 LEA R16, P1, R25, R16, 0x2 ;  /* 0x0000001019108211 */ /* 0x002fc800078210ff */
[----:B------:R-:W-:-:S05]  /*06f0*/  @!P0 LEA.HI.X R17, R25, R17, R28, 0x2, P1 ;  /* 0x0000001119118211 */ /* 0x000fca00008f141c */
[----:B------:R0:W5:Y:S04]  /*0700*/  @!P0 LDG.E R24, desc[UR10][R16.64+0x4] ;  /* 0x0000040a10188981 */ /* 0x000168000c1e1900 */
.L_x_6:
[----:B------:R-:W-:Y:S05]  /*0710*/  BSYNC.RECONVERGENT B0 ;  /* 0x0000000000007941 */ /* 0x000fea0003800200 */
.L_x_5:
[----:B------:R-:W1:Y:S01]  /*0720*/  LDS R25, [UR5+-0x4] ;  /* 0xfffffc05ff197984 */ /* 0x000e620008000800 */
[----:B------:R-:W-:Y:S02]  /*0730*/  I2FP.F32.S32 R22, R22 ;  /* 0x0000001600167245 */ /* 0x000fe40000201400 */
[----:B0-----:R-:W-:-:S03]  /*0740*/  I2FP.F32.S32 R17, R20 ;  /* 0x0000001400117245 */ /* 0x001fc60000201400 */
[----:B------:R-:W-:Y:S02]  /*0750*/  FADD R19, R19, -R22 ;  /* 0x8000001613137221 */ /* 0x000fe40000000000 */
[----:B------:R-:W-:Y:S02]  /*0760*/  FADD R18, R18, -R17 ;  /* 0x8000001112127221 */ /* 0x000fe40000000000 */
[----:B------:R-:W-:Y:S01]  /*0770*/  FADD R27, -R19, 1 ;  /* 0x3f800000131b7421 */ /* 0x000fe20000000100 */
[----:B------:R-:W0:Y:S03]  /*0780*/  LDC.64 R16, c[0x0][0x3a0] ;  /* 0x0000e800ff107b82 */ /* 0x000e260000000a00 */
[----:B------:R-:W-:-:S04]  /*0790*/  FMUL R20, R18, R27 ;  /* 0x0000001b12147220 */ /* 0x000fc80000400000 */
[----:B-----5:R-:W-:Y:S01]  /*07a0*/  FMUL R28, R20, R21 ;  /* 0x00000015141c7220 */ /* 0x020fe20000400000 */
[C---:B------:R-:W-:Y:S01]  /*07b0*/  FADD R20, -R18.reuse, 1 ;  /* 0x3f80000012147421 */ /* 0x040fe20000000100 */
[----:B------:R-:W-:-:S03]  /*07c0*/  FMUL R18, R18, R19 ;  /* 0x0000001312127220 */ /* 0x000fc60000400000 */
[-C--:B------:R-:W-:Y:S01]  /*07d0*/  FMUL R22, R27, R20.reuse ;  /* 0x000000141b167220 */ /* 0x080fe20000400000 */
[----:B------:R-:W-:-:S03]  /*07e0*/  FMUL R20, R19, R20 ;  /* 0x0000001413147220 */ /* 0x000fc60000400000 */
[----:B------:R-:W-:-:S04]  /*07f0*/  FFMA R23, R23, R22, R28 ;  /* 0x0000001617177223 */ /* 0x000fc8000000001c */
[----:B------:R-:W-:-:S04]  /*0800*/  FFMA R23, R20, R26, R23 ;  /* 0x0000001a14177223 */ /* 0x000fc80000000017 */
[----:B------:R-:W-:Y:S01]  /*0810*/  FFMA R18, R18, R24, R23 ;  /* 0x0000001812127223 */ /* 0x000fe20000000017 */
[----:B0-----:R-:W-:-:S04]  /*0820*/  IMAD.WIDE R16, R8, 0x4, R16 ;  /* 0x0000000408107825 */ /* 0x001fc800078e0210 */
[----:B-1----:R-:W-:-:S05]  /*0830*/  FMUL R25, R18, R25 ;  /* 0x0000001912197220 */ /* 0x002fca0000400000 */
[----:B------:R0:W-:Y:S04]  /*0840*/  STG.E desc[UR10][R16.64], R25 ;  /* 0x0000001910007986 */ /* 0x0001e8000c10190a */
[----:B------:R-:W2:Y:S04]  /*0850*/  LDG.E R19, desc[UR10][R12.64+0xc] ;  /* 0x00000c0a0c137981 */ /* 0x000ea8000c1e1900 */
[----:B------:R-:W3:Y:S01]  /*0860*/  LDG.E R18, desc[UR10][R12.64+0x8] ;  /* 0x0000080a0c127981 */ /* 0x000ee2000c1e1900 */
[----:B------:R-:W-:-:S04]  /*0870*/  IADD3 R20, PT, PT, R9, 0x1, RZ ;  /* 0x0000000109147810 */ /* 0x000fc80007ffe0ff */
[----:B------:R-:W-:-:S05]  /*0880*/  I2FP.F32.S32 R20, R20 ;  /* 0x0000001400147245 */ /* 0x000fca0000201400 */
[----:B--2---:R-:W-:Y:S01]  /*0890*/  FADD R20, R19, R20 ;  /* 0x0000001413147221 */ /* 0x004fe20000000000 */
[----:B---3--:R-:W-:-:S04]  /*08a0*/  FADD R19, R7, R18 ;  /* 0x0000001207137221 */ /* 0x008fc80000000000 */
[----:B------:R-:W-:Y:S02]  /*08b0*/  FMNMX R20, R5, R20, PT ;  /* 0x0000001405147209 */ /* 0x000fe40003800000 */
[----:B------:R-:W-:Y:S02]  /*08c0*/  MOV R18, RZ ;  /* 0x000000ff00127202 */ /* 0x000fe40000000f00 */
[----:B------:R-:W-:Y:S02]  /*08d0*/  FMNMX R22, RZ, R20, !PT ;  /* 0x00000014ff167209 */ /* 0x000fe40007800000 */
[----:B------:R-:W-:Y:S02]  /*08e0*/  FMNMX R19, R6, R19, PT ;  /* 0x0000001306137209 */ /* 0x000fe40003800000 */
[----:B------:R-:W1:Y:S02]  /*08f0*/  F2I.FLOOR.NTZ R21, R22 ;  /* 0x0000001600157305 */ /* 0x000e640000207100 */
[----:B------:R-:W-:-:S06]  /*0900*/  FMNMX R19, RZ, R19, !PT ;  /* 0x00000013ff137209 */ /* 0x000fcc0007800000 */
[----:B------:R-:W2:Y:S01]  /*0910*/  F2I.FLOOR.NTZ R20, R19 ;  /* 0x0000001300147305 */ /* 0x000ea20000207100 */
[----:B-1----:R-:W-:-:S04]  /*0920*/  IADD3 R12, PT, PT, R21, 0x1, RZ ;  /* 0x00000001150c7810 */ /* 0x002fc80007ffe0ff */
[-C--:B------:R-:W-:Y:S01]  /*0930*/  ISETP.GE.AND P0, PT, R12, R11.reuse, PT ;  /* 0x0000000b0c00720c */ /* 0x080fe20003f06270 */
[----:B--2---:R-:W-:-:S04]  /*0940*/  IMAD R13, R20, R11, R21 ;  /* 0x0000000b140d7224 */ /* 0x004fc800078e0215 */
[----:B------:R-:W-:-:S08]  /*0950*/  IMAD.WIDE R14, R13, 0x4, R14 ;  /* 0x000000040d0e7825 */ /* 0x000fd000078e020e */
[----:B------:R1:W5:Y:S04]  /*0960*/  @!P0 LDG.E R18, desc[UR10][R14.64+0x4] ;  /* 0x0000040a0e128981 */ /* 0x000368000c1e1900 */
[----:B------:R1:W5:Y:S01]  /*0970*/  LDG.E R23, desc[UR10][R14.64] ;  /* 0x0000000a0e177981 */ /* 0x000362000c1e1900 */
[----:B------:R-:W-:Y:S01]  /*0980*/  IADD3 R12, PT, PT, R20, 0x1, RZ ;  /* 0x00000001140c7810 */ /* 0x000fe20007ffe0ff */
[----:B------:R-:W-:Y:S01]  /*0990*/  BSSY.RECONVERGENT B0, `(.L_x_7) ;  /* 0x000000f000007945 */ /* 0x000fe20003800200 */
[----:B------:R-:W-:Y:S01]  /*09a0*/  FADD R2, R25, R2 ;  /* 0x0000000219027221 */ /* 0x000fe20000000000 */
[----:B0-----:R-:W-:Y:S02]  /*09b0*/  CS2R R24, SRZ ;  /* 0x0000000000187805 */ /* 0x001fe4000001ff00 */
[----:B------:R-:W-:-:S13]  /*09c0*/  ISETP.GE.AND P1, PT, R12, UR9, PT ;  /* 0x000000090c007c0c */ /* 0x000fda000bf26270 */
[----:B-1----:R-:W-:Y:S05]  /*09d0*/  @P1 BRA `(.L_x_8) ;  /* 0x0000000000281947 */ /* 0x002fea0003800000 */
[----:B------:R-:W-:Y:S01]  /*09e0*/  @!P0 IMAD R12, R20, R11, R11 ;  /* 0x0000000b140c8224 */ /* 0x000fe200078e020b */
[----:B------:R-:W-:Y:S01]  /*09f0*/  @!P0 SHF.R.S32.HI R13, RZ, 0x1f, R21 ;  /* 0x0000001fff0d8819 */ /* 0x000fe20000011415 */
[----:B------:R-:W-:-:S03]  /*0a00*/  IMAD.WIDE R14, R11, 0x4, R14 ;  /* 0x000000040b0e7825 */ /* 0x000fc600078e020e */
[----:B------:R-:W-:-:S04]  /*0a10*/  @!P0 IADD3 R25, P1, PT, R21, R12, RZ ;  /* 0x0000000c15198210 */ /* 0x000fc80007f3e0ff */
[----:B------:R-:W-:Y:S02]  /*0a20*/  @!P0 LEA.HI.X.SX32 R26, R12, R13, 0x1, P1 ;  /* 0x0000000d0c1a8211 */ /* 0x000fe400008f0eff */
[----:B------:R-:W0:Y:S02]  /*0a30*/  @!P0 LDC.64 R12, c[0x0][0x380] ;  /* 0x0000e000ff0c8b82 */ /* 0x000e240000000a00 */
[----:B0-----:R-:W-:-:S04]  /*0a40*/  @!P0 LEA R12, P1, R25, R12, 0x2 ;  /* 0x0000000c190c8211 */ /* 0x001fc800078210ff */
[----:B------:R-:W-:Y:S02]  /*0a50*/  @!P0 LEA.HI.X R13, R25, R13, R26, 0x2, P1 ;  /* 0x0000000d190d8211 */ /* 0x000fe400008f141a */
[----:B------:R0:W5:Y:S04]  /*0a60*/  LDG.E R25, desc[UR10][R14.64] ;  /* 0x0000000a0e197981 */ /* 0x000168000c1e1900 */
[----:B------:R0:W5:Y:S03]  /*0a70*/  @!P0 LDG.E R24, desc[UR10][R12.64+0x4] ;  /* 0x0000040a0c188981 */ /* 0x000166000c1e1900 */
.L_x_8:
[----:B------:R-:W-:Y:S05]  /*0a80*/  BSYNC.RECONVERGENT B0 ;  /* 0x0000000000007941 */ /* 0x000fea0003800200 */
.L_x_7:
[----:B------:R-:W1:Y:S01]  /*0a90*/  LDS R11, [UR5] ;  /* 0x00000005ff0b7984 */ /* 0x000e620008000800 */
[----:B------:R-:W-:Y:S01]  /*0aa0*/  I2FP.F32.S32 R20, R20 ;  /* 0x0000001400147245 */ /* 0x000fe20000201400 */
[----:B------:R-:W-:Y:S01]  /*0ab0*/  UIADD3 UR6, UPT, UPT, UR6, 0x2, URZ ;  /* 0x0000000206067890 */ /* 0x000fe2000fffe0ff */
[----:B------:R-:W-:Y:S01]  /*0ac0*/  I2FP.F32.S32 R21, R21 ;  /* 0x0000001500157245 */ /* 0x000fe20000201400 */
[----:B------:R-:W-:Y:S01]  /*0ad0*/  UIADD3 UR5, UPT, UPT, UR5, 0x8, URZ ;  /* 0x0000000805057890 */ /* 0x000fe2000fffe0ff */
[----:B------:R-:W-:Y:S01]  /*0ae0*/  IADD3 R9, PT, PT, R9, 0x2, RZ ;  /* 0x0000000209097810 */ /* 0x000fe20007ffe0ff */
[----:B------:R-:W-:Y:S01]  /*0af0*/  FADD R20, R19, -R20 ;  /* 0x8000001413147221 */ /* 0x000fe20000000000 */
[----:B------:R-:W-:Y:S01]  /*0b00*/  UISETP.NE.AND UP0, UPT, UR6, URZ, UPT ;  /* 0x000000ff0600728c */ /* 0x000fe2000bf05270 */
[----:B------:R-:W-:Y:S01]  /*0b10*/  FADD R21, R22, -R21 ;  /* 0x8000001516157221 */ /* 0x000fe20000000000 */
[----:B------:R-:W-:Y:S01]  /*0b20*/  IADD3 R8, PT, PT, R8, 0x2, RZ ;  /* 0x0000000208087810 */ /* 0x000fe20007ffe0ff */
[----:B0-----:R-:W-:Y:S01]  /*0b30*/  FADD R12, -R20, 1 ;  /* 0x3f800000140c7421 */ /* 0x001fe20000000100 */
[----:B------:R-:W-:Y:S01]  /*0b40*/  IADD3 R10, PT, PT, R10, 0x4, RZ ;  /* 0x000000040a0a7810 */ /* 0x000fe20007ffe0ff */
[----:B------:R-:W-:-:S02]  /*0b50*/  FADD R13, -R21, 1 ;  /* 0x3f800000150d7421 */ /* 0x000fc40000000100 */
[----:B------:R-:W-:Y:S02]  /*0b60*/  FMUL R15, R21, R12 ;  /* 0x0000000c150f7220 */ /* 0x000fe40000400000 */
[-C--:B------:R-:W-:Y:S01]  /*0b70*/  FMUL R12, R12, R13.reuse ;  /* 0x0000000d0c0c7220 */ /* 0x080fe20000400000 */
[----:B------:R-:W-:Y:S01]  /*0b80*/  FMUL R13, R20, R13 ;  /* 0x0000000d140d7220 */ /* 0x000fe20000400000 */
[----:B-----5:R-:W-:Y:S01]  /*0b90*/  FMUL R18, R15, R18 ;  /* 0x000000120f127220 */ /* 0x020fe20000400000 */
[----:B------:R-:W-:-:S03]  /*0ba0*/  FMUL R20, R21, R20 ;  /* 0x0000001415147220 */ /* 0x000fc60000400000 */
[----:B------:R-:W-:-:S04]  /*0bb0*/  FFMA R12, R23, R12, R18 ;  /* 0x0000000c170c7223 */ /* 0x000fc80000000012 */
[----:B------:R-:W-:-:S04]  /*0bc0*/  FFMA R13, R13, R25, R12 ;  /* 0x000000190d0d7223 */ /* 0x000fc8000000000c */
[----:B------:R-:W-:-:S04]  /*0bd0*/  FFMA R20, R20, R24, R13 ;  /* 0x0000001814147223 */ /* 0x000fc8000000000d */
[----:B-1----:R-:W-:-:S04]  /*0be0*/  FMUL R11, R20, R11 ;  /* 0x0000000b140b7220 */ /* 0x002fc80000400000 */
[----:B------:R-:W-:Y:S01]  /*0bf0*/  FADD R2, R2, R11 ;  /* 0x0000000b02027221 */ /* 0x000fe20000000000 */
[----:B------:R0:W-:Y:S01]  /*0c00*/  STG.E desc[UR10][R16.64+0x4], R11 ;  /* 0x0000040b10007986 */ /* 0x0001e2000c10190a */
[----:B------:R-:W-:Y:S05]  /*0c10*/  BRA.U UP0, `(.L_x_9) ;  /* 0xfffffff900247547 */ /* 0x000fea000b83ffff */
[----:B------:R-:W1:Y:S02]  /*0c20*/  LDC R9, c[0x0][0x3b8] ;  /* 0x0000ee00ff097b82 */ /* 0x000e640000000800 */
[----:B-1----:R-:W-:-:S07]  /*0c30*/  LOP3.LUT R9, R9, 0x7ffffffe, RZ, 0xc0, !PT ;  /* 0x7ffffffe09097812 */ /* 0x002fce00078ec0ff */
.L_x_4:
[----:B------:R-:W1:Y:S02]  /*0c40*/  LDC R14, c[0x0][0x3b8] ;  /* 0x0000ee00ff0e7b82 */ /* 0x000e640000000800 */
[----:B-1----:R-:W-:-:S13]  /*0c50*/  LOP3.LUT P0, RZ, R14, 0x1, RZ, 0xc0, !PT ;  /* 0x000000010eff7812 */ /* 0x002fda000780c0ff */
[----:B------:R-:W-:Y:S05]  /*0c60*/  @!P0 BRA `(.L_x_10) ;  /* 0x0000000400288947 */ /* 0x000fea0003800000 */
[----:B------:R-:W1:Y:S01]  /*0c70*/  LDCU UR5, c[0x0][0x3b8] ;  /* 0x00007700ff0577ac */ /* 0x000e620008000800 */
[----:B0-----:R-:W0:Y:S01]  /*0c80*/  LDC.64 R10, c[0x0][0x388] ;  /* 0x0000e200ff0a7b82 */ /* 0x001e220000000a00 */
[----:B------:R-:W2:Y:S01]  /*0c90*/  LDCU UR6, c[0x0][0x3b4] ;  /* 0x00007680ff0677ac */ /* 0x000ea20008000800 */
[----:B-1----:R-:W-:Y:S01]  /*0ca0*/  UIMAD UR5, UR5, UR5, URZ ;  /* 0x00000005050572a4 */ /* 0x002fe2000f8e02ff */
[----:B--2---:R-:W-:-:S05]  /*0cb0*/  IMAD R8, R3, UR6, R0 ;  /* 0x0000000603087c24 */ /* 0x004fca000f8e0200 */
[----:B------:R-:W-:-:S05]  /*0cc0*/  IMAD R13, R8, UR5, RZ ;  /* 0x00000005080d7c24 */ /* 0x000fca000f8e02ff */
[----:B------:R-:W1:Y:S01]  /*0cd0*/  LDCU UR5, c[0x0][0x3a8] ;  /* 0x00007500ff0577ac */ /* 0x000e620008000800 */
[----:B------:R-:W-:Y:S02]  /*0ce0*/  IMAD R8, R14, UR4, R13 ;  /* 0x000000040e087c24 */ /* 0x000fe4000f8e020d */
[----:B------:R-:W2:Y:S03]  /*0cf0*/  LDC.64 R12, c[0x0][0x380] ;  /* 0x0000e000ff0c7b82 */ /* 0x000ea60000000a00 */
[----:B------:R-:W-:-:S04]  /*0d00*/  IADD3 R15, PT, PT, R8, R9, RZ ;  /* 0x00000009080f7210 */ /* 0x000fc80007ffe0ff */
[----:B------:R-:W-:-:S05]  /*0d10*/  SHF.L.U32 R17, R15, 0x1, RZ ;  /* 0x000000010f117819 */ /* 0x000fca00000006ff */
[----:B0-----:R-:W-:-:S05]  /*0d20*/  IMAD.WIDE R16, R17, 0x4, R10 ;  /* 0x0000000411107825 */ /* 0x001fca00078e020a */
[----:B------:R-:W3:Y:S04]  /*0d30*/  LDG.E R10, desc[UR10][R16.64+0x4] ;  /* 0x0000040a100a7981 */ /* 0x000ee8000c1e1900 */
[----:B------:R-:W4:Y:S01]  /*0d40*/  LDG.E R8, desc[UR10][R16.64] ;  /* 0x0000000a10087981 */ /* 0x000f22000c1e1900 */
[----:B------:R-:W-:-:S04]  /*0d50*/  IADD3 R11, PT, PT, R4, R9, RZ ;  /* 0x00000009040b7210 */ /* 0x000fc80007ffe0ff */
[----:B------:R-:W-:-:S05]  /*0d60*/  I2FP.F32.S32 R11, R11 ;  /* 0x0000000b000b7245 */ /* 0x000fca0000201400 */
[----:B---3--:R-:W-:Y:S01]  /*0d70*/  FADD R10, R10, R11 ;  /* 0x0000000b0a0a7221 */ /* 0x008fe20000000000 */
[----:B----4-:R-:W-:-:S04]  /*0d80*/  FADD R11, R7, R8 ;  /* 0x00000008070b7221 */ /* 0x010fc80000000000 */
[----:B------:R-:W-:Y:S01]  /*0d90*/  FMNMX R10, R5, R10, PT ;  /* 0x0000000a050a7209 */ /* 0x000fe20003800000 */
[----:B------:R-:W0:Y:S03]  /*0da0*/  LDC R7, c[0x0][0x3ac] ;  /* 0x0000eb00ff077b82 */ /* 0x000e260000000800 */
[----:B------:R-:W-:Y:S02]  /*0db0*/  FMNMX R10, RZ, R10, !PT ;  /* 0x0000000aff0a7209 */ /* 0x000fe40007800000 */
[----:B------:R-:W-:Y:S01]  /*0dc0*/  FMNMX R8, R6, R11, PT ;  /* 0x0000000b06087209 */ /* 0x000fe20003800000 */
[----:B------:R-:W-:Y:S01]  /*0dd0*/  HFMA2 R11, -RZ, RZ, 0, 0 ;  /* 0x00000000ff0b7431 */ /* 0x000fe200000001ff */
[----:B------:R-:W3:Y:S02]  /*0de0*/  F2I.FLOOR.NTZ R18, R10 ;  /* 0x0000000a00127305 */ /* 0x000ee40000207100 */
[----:B------:R-:W-:-:S06]  /*0df0*/  FMNMX R8, RZ, R8, !PT ;  /* 0x00000008ff087209 */ /* 0x000fcc0007800000 */
[----:B------:R-:W4:Y:S01]  /*0e00*/  F2I.FLOOR.NTZ R20, R8 ;  /* 0x0000000800147305 */ /* 0x000f220000207100 */
[----:B---3--:R-:W-:-:S04]  /*0e10*/  IADD3 R16, PT, PT, R18, 0x1, RZ ;  /* 0x0000000112107810 */ /* 0x008fc80007ffe0ff */
[-C--:B0-----:R-:W-:Y:S01]  /*0e20*/  ISETP.GE.AND P0, PT, R16, R7.reuse, PT ;  /* 0x000000071000720c */ /* 0x081fe20003f06270 */
[----:B----4-:R-:W-:-:S04]  /*0e30*/  IMAD R17, R20, R7, R18 ;  /* 0x0000000714117224 */ /* 0x010fc800078e0212 */
[----:B--2---:R-:W-:-:S08]  /*0e40*/  IMAD.WIDE R12, R17, 0x4, R12 ;  /* 0x00000004110c7825 */ /* 0x004fd000078e020c */
[----:B------:R-:W2:Y:S04]  /*0e50*/  @!P0 LDG.E R11, desc[UR10][R12.64+0x4] ;  /* 0x0000040a0c0b8981 */ /* 0x000ea8000c1e1900 */
[----:B------:R-:W3:Y:S01]  /*0e60*/  LDG.E R19, desc[UR10][R12.64] ;  /* 0x0000000a0c137981 */ /* 0x000ee2000c1e1900 */
[----:B------:R-:W-:Y:S01]  /*0e70*/  MOV R16, 0x400 ;  /* 0x0000040000107802 */ /* 0x000fe20000000f00 */
[----:B------:R-:W-:Y:S01]  /*0e80*/  IMAD R9, R14, UR4, R9 ;  /* 0x000000040e097c24 */ /* 0x000fe2000f8e0209 */
[----:B------:R-:W-:Y:S01]  /*0e90*/  BSSY.RECONVERGENT B0, `(.L_x_11) ;  /* 0x0000021000007945 */ /* 0x000fe20003800200 */
[----:B------:R-:W0:Y:S02]  /*0ea0*/  S2R R17, SR_CgaCtaId ;  /* 0x0000000000117919 */ /* 0x000e240000008800 */
[----:B0-----:R-:W-:-:S02]  /*0eb0*/  LEA R16, R17, R16, 0x18 ;  /* 0x0000001011107211 */ /* 0x001fc400078ec0ff */
[----:B------:R-:W-:Y:S02]  /*0ec0*/  I2FP.F32.S32 R17, R18 ;  /* 0x0000001200117245 */ /* 0x000fe40000201400 */
[----:B------:R-:W-:Y:S02]  /*0ed0*/  LEA R16, R9, R16, 0x2 ;  /* 0x0000001009107211 */ /* 0x000fe400078e10ff */
[----:B------:R-:W-:Y:S01]  /*0ee0*/  I2FP.F32.S32 R9, R20 ;  /* 0x0000001400097245 */ /* 0x000fe20000201400 */
[----:B------:R-:W-:Y:S01]  /*0ef0*/  FADD R17, R10, -R17 ;  /* 0x800000110a117221 */ /* 0x000fe20000000000 */
[----:B------:R-:W-:Y:S02]  /*0f00*/  IADD3 R10, PT, PT, R20, 0x1, RZ ;  /* 0x00000001140a7810 */ /* 0x000fe40007ffe0ff */
[----:B------:R-:W0:Y:S01]  /*0f10*/  LDS R16, [R16] ;  /* 0x0000000010107984 */ /* 0x000e220000000800 */
[----:B------:R-:W-:Y:S01]  /*0f20*/  FADD R22, R8, -R9 ;  /* 0x8000000908167221 */ /* 0x000fe20000000000 */
[----:B-1----:R-:W-:Y:S01]  /*0f30*/  ISETP.GE.AND P1, PT, R10, UR5, PT ;  /* 0x000000050a007c0c */ /* 0x002fe2000bf26270 */
[----:B------:R-:W1:Y:S01]  /*0f40*/  LDC.64 R8, c[0x0][0x3a0] ;  /* 0x0000e800ff087b82 */ /* 0x000e620000000a00 */
[----:B------:R-:W-:Y:S01]  /*0f50*/  FADD R21, -R17, 1 ;  /* 0x3f80000011157421 */ /* 0x000fe20000000100 */
[----:B------:R-:W-:-:S04]  /*0f60*/  FADD R24, -R22, 1 ;  /* 0x3f80000016187421 */ /* 0x000fc80000000100 */
[C---:B------:R-:W-:Y:S01]  /*0f70*/  FMUL R26, R17.reuse, R24 ;  /* 0x00000018111a7220 */ /* 0x040fe20000400000 */
[-C--:B------:R-:W-:Y:S01]  /*0f80*/  FMUL R24, R24, R21.reuse ;  /* 0x0000001518187220 */ /* 0x080fe20000400000 */
[----:B------:R-:W-:Y:S01]  /*0f90*/  FMUL R17, R17, R22 ;  /* 0x0000001611117220 */ /* 0x000fe20000400000 */
[----:B------:R-:W-:Y:S01]  /*0fa0*/  FMUL R21, R22, R21 ;  /* 0x0000001516157220 */ /* 0x000fe20000400000 */
[----:B------:R-:W-:Y:S02]  /*0fb0*/  HFMA2 R22, -RZ, RZ, 0, 0 ;  /* 0x00000000ff167431 */ /* 0x000fe400000001ff */
[----:B--2---:R-:W-:-:S04]  /*0fc0*/  FMUL R26, R26, R11 ;  /* 0x0000000b1a1a7220 */ /* 0x004fc80000400000 */
[----:B---3--:R-:W-:Y:S01]  /*0fd0*/  FFMA R24, R19, R24, R26 ;  /* 0x0000001813187223 */ /* 0x008fe2000000001a */
[----:B------:R-:W-:Y:S01]  /*0fe0*/  MOV R19, RZ ;  /* 0x000000ff00137202 */ /* 0x000fe20000000f00 */
[----:B01----:R-:W-:Y:S06]  /*0ff0*/  @P1 BRA `(.L_x_12) ;  /* 0x0000000000281947 */ /* 0x003fec0003800000 */
[----:B------:R-:W0:Y:S01]  /*1000*/  @!P0 LDC.64 R10, c[0x0][0x380] ;  /* 0x0000e000ff0a8b82 */ /* 0x000e220000000a00 */
[----:B------:R-:W-:Y:S01]  /*1010*/  @!P0 IMAD R19, R20, R7, R7 ;  /* 0x0000000714138224 */ /* 0x000fe200078e0207 */
[----:B------:R-:W-:Y:S01]  /*1020*/  @!P0 SHF.R.S32.HI R20, RZ, 0x1f, R18 ;  /* 0x0000001fff148819 */ /* 0x000fe20000011412 */
[----:B------:R-:W-:-:S03]  /*1030*/  IMAD.WIDE R12, R7, 0x4, R12 ;  /* 0x00000004070c7825 */ /* 0x000fc600078e020c */
[----:B------:R-:W-:-:S04]  /*1040*/  @!P0 IADD3 R18, P1, PT, R18, R19, RZ ;  /* 0x0000001312128210 */ /* 0x000fc80007f3e0ff */
[----:B------:R-:W-:Y:S02]  /*1050*/  @!P0 LEA.HI.X.SX32 R20, R19, R20, 0x1, P1 ;  /* 0x0000001413148211 */ /* 0x000fe400008f0eff */
[----:B------:R1:W5:Y:S01]  /*1060*/  LDG.E R19, desc[UR10][R12.64] ;  /* 0x0000000a0c137981 */ /* 0x000362000c1e1900 */
[----:B0-----:R-:W-:-:S04]  /*1070*/  @!P0 LEA R10, P1, R18, R10, 0x2 ;  /* 0x0000000a120a8211 */ /* 0x001fc800078210ff */
[----:B------:R-:W-:-:S05]  /*1080*/  @!P0 LEA.HI.X R11, R18, R11, R20, 0x2, P1 ;  /* 0x0000000b120b8211 */ /* 0x000fca00008f1414 */
[----:B------:R1:W5:Y:S04]  /*1090*/  @!P0 LDG.E R22, desc[UR10][R10.64+0x4] ;  /* 0x0000040a0a168981 */ /* 0x000368000c1e1900 */
.L_x_12:
[----:B------:R-:W-:Y:S05]  /*10a0*/  BSYNC.RECONVERGENT B0 ;  /* 0x0000000000007941 */ /* 0x000fea0003800200 */
.L_x_11:
[----:B-----5:R-:W-:Y:S01]  /*10b0*/  FFMA R24, R21, R19, R24 ;  /* 0x0000001315187223 */ /* 0x020fe20000000018 */
[----:B------:R-:W-:-:S04]  /*10c0*/  IMAD.WIDE R8, R15, 0x4, R8 ;  /* 0x000000040f087825 */ /* 0x000fc800078e0208 */
[----:B------:R-:W-:-:S04]  /*10d0*/  FFMA R17, R17, R22, R24 ;  /* 0x0000001611117223 */ /* 0x000fc80000000018 */
[----:B------:R-:W-:-:S04]  /*10e0*/  FMUL R17, R17, R16 ;  /* 0x0000001011117220 */ /* 0x000fc80000400000 */
[----:B------:R-:W-:Y:S01]  /*10f0*/  FADD R2, R2, R17 ;  /* 0x0000001102027221 */ /* 0x000fe20000000000 */
[----:B------:R2:W-:Y:S06]  /*1100*/  STG.E desc[UR10][R8.64], R17 ;  /* 0x0000001108007986 */ /* 0x0005ec000c10190a */
.L_x_10:
[----:B------:R-:W-:-:S06]  /*1110*/  UIADD3 UR4, UPT, UPT, UR4, 0x1, URZ ;  /* 0x0000000104047890 */ /* 0x000fcc000fffe0ff */
[----:B------:R-:W-:-:S13]  /*1120*/  ISETP.NE.AND P0, PT, R14, UR4, PT ;  /* 0x000000040e007c0c */ /* 0x000fda000bf05270 */
[----:B------:R-:W-:Y:S05]  /*1130*/  @P0 BRA `(.L_x_13) ;  /* 0xfffffff0006c0947 */ /* 0x000fea000383ffff */
.L_x_3:
[----:B------:R-:W3:Y:S01]  /*1140*/  LDC.64 R4, c[0x0][0x398] ;  /* 0x0000e600ff047b82 */ /* 0x000ee20000000a00 */
[----:B------:R-:W4:Y:S02]  /*1150*/  LDCU UR5, c[0x0][0x3b4] ;  /* 0x00007680ff0577ac */ /* 0x000f240008000800 */
[----:B----4-:R-:W-:-:S04]  /*1160*/  IMAD R3, R3, UR5, R0 ;  /* 0x0000000503037c24 */ /* 0x010fc8000f8e0200 */
[----:B---3--:R-:W-:-:S05]  /*1170*/  IMAD.WIDE R4, R3, 0x4, R4 ;  /* 0x0000000403047825 */ /* 0x008fca00078e0204 */
[----:B------:R-:W-:Y:S01]  /*1180*/  STG.E desc[UR10][R4.64], R2 ;  /* 0x0000000204007986 */ /* 0x000fe2000c10190a */
[----:B------:R-:W-:Y:S05]  /*1190*/  EXIT ;  /* 0x000000000000794d */ /* 0x000fea0003800000 */
.L_x_14:
[----:B------:R-:W-:-:S00]  /*11a0*/  BRA `(.L_x_14) ;  /* 0xfffffffc00fc7947 */ /* 0x000fc0000383ffff */
[----:B------:R-:W-:-:S00]  /*11b0*/  NOP ;  /* 0x0000000000007918 */ /* 0x000fc00000000000 */
        /* <DEDUP_REMOVED lines=12> */
.L_x_53:


//--------------------- .text._Z13deform_conv2dPfS_S_S_iiiiiii --------------------------
	.section	.text._Z13deform_conv2dPfS_S_S_iiiiiii,"ax",@progbits
	.align	128
        .global         _Z13deform_conv2dPfS_S_S_iiiiiii
        .type           _Z13deform_conv2dPfS_S_S_iiiiiii,@function
        .size           _Z13deform_conv2dPfS_S_S_iiiiiii,(.L_x_54 - _Z13deform_conv2dPfS_S_S_iiiiiii)
        .other          _Z13deform_conv2dPfS_S_S_iiiiiii,@"STO_CUDA_ENTRY STV_DEFAULT"
_Z13deform_conv2dPfS_S_S_iiiiiii:
.text._Z13deform_conv2dPfS_S_S_iiiiiii:
        /* <DEDUP_REMOVED lines=21> */
.L_x_17:
[----:B01----:R-:W-:-:S06]  /*0150*/  IMAD.WIDE R4, R2, 0x4, R6 ;  /* 0x0000000402047825 */ /* 0x003fcc00078e0206 */
[----:B------:R-:W2:Y:S01]  /*0160*/  LDG.E R4, desc[UR6][R4.64] ;  /* 0x0000000604047981 */ /* 0x000ea2000c1e1900 */
[----:B------:R-:W-:Y:S02]  /*0170*/  LEA R13, R2, R11, 0x2 ;  /* 0x0000000b020d7211 */ /* 0x000fe400078e10ff */
[----:B------:R-:W-:-:S04]  /*0180*/  IADD3 R2, PT, PT, R9, R2, RZ ;  /* 0x0000000209027210 */ /* 0x000fc80007ffe0ff */
[----:B------:R-:W-:Y:S01]  /*0190*/  ISETP.GE.AND P0, PT, R2, UR4, PT ;  /* 0x0000000402007c0c */ /* 0x000fe2000bf06270 */
[----:B--2---:R0:W-:-:S12]  /*01a0*/  STS [R13], R4 ;  /* 0x000000040d007388 */ /* 0x0041d80000000800 */
[----:B------:R-:W-:Y:S05]  /*01b0*/  @!P0 BRA `(.L_x_17) ;  /* 0xfffffffc00e48947 */ /* 0x000fea000383ffff */
.L_x_16:
[----:B------:R-:W-:Y:S05]  /*01c0*/  BSYNC.RECONVERGENT B0 ;  /* 0x0000000000007941 */ /* 0x000fea0003800200 */
.L_x_15:
        /* <DEDUP_REMOVED lines=12> */
[----:B------:R-:W-:Y:S01]  /*0290*/  IMAD.MOV.U32 R2, RZ, RZ, RZ ;  /* 0x000000ffff027224 */ /* 0x000fe200078e00ff */
[----:B0-----:R-:W-:Y:S02]  /*02a0*/  I2FP.F32.S32 R5, UR5 ;  /* 0x0000000500057c45 */ /* 0x001fe40008201400 */
[----:B------:R-:W-:Y:S01]  /*02b0*/  I2FP.F32.S32 R6, UR4 ;  /* 0x0000000400067c45 */ /* 0x000fe20008201400 */
[----:B------:R-:W-:Y:S02]  /*02c0*/  UMOV UR4, URZ ;  /* 0x000000ff00047c82 */ /* 0x000fe40008000000 */
[----:B------:R-:W-:Y:S02]  /*02d0*/  FADD R5, R5, -1.0010000467300415039 ;  /* 0xbf8020c505057421 */ /* 0x000fe40000000000 */
[----:B------:R-:W-:-:S07]  /*02e0*/  FADD R6, R6, -1.0010000467300415039 ;  /* 0xbf8020c506067421 */ /* 0x000fce0000000000 */
.L_x_28:
[----:B------:R-:W0:Y:S01]  /*02f0*/  LDC R13, c[0x0][0x3b0] ;  /* 0x0000ec00ff0d7b82 */ /* 0x000e220000000800 */
        /* <DEDUP_REMOVED lines=8> */
[----:B------:R-:W0:Y:S01]  /*0380*/  S2R R9, SR_CgaCtaId ;  /* 0x0000000000097919 */ /* 0x000e220000008800 */
[----:B------:R-:W1:Y:S01]  /*0390*/  LDCU UR8, c[0x0][0x3ac] ;  /* 0x00007580ff0877ac */ /* 0x000e620008000800 */
[----:B------:R-:W-:Y:S01]  /*03a0*/  MOV R8, 0x400 ;  /* 0x0000040000087802 */ /* 0x000fe20000000f00 */
[----:B------:R-:W2:Y:S01]  /*03b0*/  LDCU UR5, c[0x0][0x3b0] ;  /* 0x00007600ff0577ac */ /* 0x000ea20008000800 */
[----:B-1----:R-:W-:Y:S01]  /*03c0*/  IMAD R10, R3, UR8, R0 ;  /* 0x00000008030a7c24 */ /* 0x002fe2000f8e0200 */
[----:B------:R-:W1:Y:S03]  /*03d0*/  LDCU UR8, c[0x0][0x3a0] ;  /* 0x00007400ff0877ac */ /* 0x000e660008000800 */
[----:B------:R-:W-:Y:S01]  /*03e0*/  IMAD R10, R10, R13, UR4 ;  /* 0x000000040a0a7e24 */ /* 0x000fe2000f8e020d */
[----:B--2---:R-:W-:-:S03]  /*03f0*/  ULOP3.LUT UR5, UR5, 0x7ffffffe, URZ, 0xc0, !UPT ;  /* 0x7ffffffe05057892 */ /* 0x004fc6000f8ec0ff */
[----:B------:R-:W-:Y:S01]  /*0400*/  IMAD R10, R10, R13, RZ ;  /* 0x0000000d0a0a7224 */ /* 0x000fe200078e02ff */
[----:B------:R-:W-:Y:S01]  /*0410*/  UIADD3 UR5, UPT, UPT, -UR5, URZ, URZ ;  /* 0x000000ff05057290 */ /* 0x000fe2000fffe1ff */
[----:B0-----:R-:W-:Y:S01]  /*0420*/  LEA R9, R9, R8, 0x18 ;  /* 0x0000000809097211 */ /* 0x001fe200078ec0ff */
[----:B------:R-:W-:Y:S02]  /*0430*/  IMAD R8, R13, UR4, RZ ;  /* 0x000000040d087c24 */ /* 0x000fe4000f8e02ff */
[----:B------:R-:W-:-:S03]  /*0440*/  SHF.L.U32 R10, R10, 0x1, RZ ;  /* 0x000000010a0a7819 */ /* 0x000fc600000006ff */
[----:B------:R-:W-:Y:S01]  /*0450*/  LEA R9, R8, R9, 0x2 ;  /* 0x0000000908097211 */ /* 0x000fe200078e10ff */
[----:B------:R-:W-:-:S03]  /*0460*/  IMAD.MOV.U32 R8, RZ, RZ, R4 ;  /* 0x000000ffff087224 */ /* 0x000fc600078e0004 */
[----:B-1----:R-:W-:-:S07]  /*0470*/  IADD3 R9, PT, PT, R9, 0x4, RZ ;  /* 0x0000000409097810 */ /* 0x002fce0007ffe0ff */
.L_x_24:
[----:B------:R-:W0:Y:S02]  /*0480*/  LDC.64 R22, c[0x0][0x388] ;  /* 0x0000e200ff167b82 */ /* 0x000e240000000a00 */
[----:B0-----:R-:W-:-:S05]  /*0490*/  IMAD.WIDE R22, R10, 0x4, R22 ;  /* 0x000000040a167825 */ /* 0x001fca00078e0216 */
[----:B------:R-:W2:Y:S04]  /*04a0*/  LDG.E R11, desc[UR6][R22.64+0x4] ;  /* 0x00000406160b7981 */ /* 0x000ea8000c1e1900 */
[----:B------:R-:W3:Y:S01]  /*04b0*/  LDG.E R12, desc[UR6][R22.64] ;  /* 0x00000006160c7981 */ /* 0x000ee2000c1e1900 */
[----:B------:R-:W-:-:S03]  /*04c0*/  I2FP.F32.S32 R14, R8 ;  /* 0x00000008000e7245 */ /* 0x000fc60000201400 */
[----:B------:R-:W4:Y:S01]  /*04d0*/  LDG.E R25, desc[UR6][R22.64+0xc] ;  /* 0x00000c0616197981 */ /* 0x000f22000c1e1900 */
[----:B------:R-:W-:-:S03]  /*04e0*/  IMAD.MOV.U32 R19, RZ, RZ, RZ ;  /* 0x000000ffff137224 */ /* 0x000fc600078e00ff */
[----:B------:R-:W4:Y:S01]  /*04f0*/  LDG.E R28, desc[UR6][R22.64+0x8] ;  /* 0x00000806161c7981 */ /* 0x000f22000c1e1900 */
        /* <DEDUP_REMOVED lines=16> */
[----:B------:R-:W-:Y:S02]  /*0600*/  IADD3 R24, PT, PT, R20, 0x1, RZ ;  /* 0x0000000114187810 */ /* 0x000fe40007ffe0ff */
[----:B------:R-:W-:Y:S02]  /*0610*/  IADD3 R26, PT, PT, R8, 0x1, RZ ;  /* 0x00000001081a7810 */ /* 0x000fe40007ffe0ff */
[----:B------:R-:W-:Y:S02]  /*0620*/  ISETP.GE.AND P1, PT, R24, UR8, PT ;  /* 0x0000000818007c0c */ /* 0x000fe4000bf26270 */
[----:B------:R-:W-:Y:S01]  /*0630*/  I2FP.F32.S32 R26, R26 ;  /* 0x0000001a001a7245 */ /* 0x000fe20000201400 */
[----:B------:R-:W-:Y:S04]  /*0640*/  BSSY.RECONVERGENT B0, `(.L_x_20) ;  /* 0x0000011000007945 */ /* 0x000fe80003800200 */
[----:B----4-:R-:W-:Y:S01]  /*0650*/  FADD R24, R25, R26 ;  /* 0x0000001a19187221 */ /* 0x010fe20000000000 */
[----:B------:R-:W-:-:S02]  /*0660*/  HFMA2 R26, -RZ, RZ, 0, 0 ;  /* 0x00000000ff1a7431 */ /* 0x000fc400000001ff */
[----:B------:R-:W-:Y:S02]  /*0670*/  FADD R23, R7, R28 ;  /* 0x0000001c07177221 */ /* 0x000fe40000000000 */
[----:B------:R-:W-:Y:S01]  /*0680*/  FMNMX R22, R5, R24, PT ;  /* 0x0000001805167209 */ /* 0x000fe20003800000 */
[----:B------:R-:W-:Y:S01]  /*0690*/  IMAD.MOV.U32 R24, RZ, RZ, RZ ;  /* 0x000000ffff187224 */ /* 0x000fe200078e00ff */
[----:B0-----:R-:W-:Y:S06]  /*06a0*/  @P1 BRA `(.L_x_21) ;  /* 0x0000000000281947 */ /* 0x001fec0003800000 */
        /* <DEDUP_REMOVED lines=10> */
.L_x_21:
[----:B------:R-:W-:Y:S05]  /*0750*/  BSYNC.RECONVERGENT B0 ;  /* 0x0000000000007941 */ /* 0x000fea0003800200 */
.L_x_20:
[----:B------:R-:W-:Y:S02]  /*0760*/  FMNMX R22, RZ, R22, !PT ;  /* 0x00000016ff167209 */ /* 0x000fe40007800000 */
[----:B------:R-:W-:Y:S02]  /*0770*/  FMNMX R23, R6, R23, PT ;  /* 0x0000001706177209 */ /* 0x000fe40003800000 */
[----:B------:R-:W1:Y:S01]  /*0780*/  F2I.FLOOR.NTZ R25, R22 ;  /* 0x0000001600197305 */ /* 0x000e620000207100 */
[----:B0-----:R-:W-:Y:S02]  /*0790*/  I2FP.F32.S32 R14, R20 ;  /* 0x00000014000e7245 */ /* 0x001fe40000201400 */
[----:B------:R-:W-:Y:S02]  /*07a0*/  FMNMX R23, RZ, R23, !PT ;  /* 0x00000017ff177209 */ /* 0x000fe40007800000 */
[----:B------:R-:W-:Y:S01]  /*07b0*/  I2FP.F32.S32 R15, R18 ;  /* 0x00000012000f7245 */ /* 0x000fe20000201400 */
[----:B------:R-:W-:-:S02]  /*07c0*/  FADD R14, R17, -R14 ;  /* 0x8000000e110e7221 */ /* 0x000fc40000000000 */
[----:B------:R-:W0:Y:S02]  /*07d0*/  F2I.FLOOR.NTZ R18, R23 ;  /* 0x0000001700127305 */ /* 0x000e240000207100 */
[----:B------:R-:W-:Y:S01]  /*07e0*/  FADD R15, R16, -R15 ;  /* 0x8000000f100f7221 */ /* 0x000fe20000000000 */
[----:B------:R-:W-:Y:S01]  /*07f0*/  FADD R16, -R14, 1 ;  /* 0x3f8000000e107421 */ /* 0x000fe20000000100 */
[----:B-1----:R-:W-:-:S03]  /*0800*/  IADD3 R28, PT, PT, R25, 0x1, RZ ;  /* 0x00000001191c7810 */ /* 0x002fc60007ffe0ff */
[----:B------:R-:W-:Y:S01]  /*0810*/  FMUL R20, R15, R16 ;  /* 0x000000100f147220 */ /* 0x000fe20000400000 */
[----:B------:R-:W-:-:S03]  /*0820*/  ISETP.GE.AND P0, PT, R28, R11, PT ;  /* 0x0000000b1c00720c */ /* 0x000fc60003f06270 */
[----:B-----5:R-:W-:Y:S01]  /*0830*/  FMUL R20, R20, R19 ;  /* 0x0000001314147220 */ /* 0x020fe20000400000 */
[----:B------:R-:W-:Y:S01]  /*0840*/  FADD R19, -R15, 1 ;  /* 0x3f8000000f137421 */ /* 0x000fe20000000100 */
[----:B0-----:R-:W-:-:S04]  /*0850*/  IMAD R17, R18, R11, R25 ;  /* 0x0000000b12117224 */ /* 0x001fc800078e0219 */
[----:B------:R-:W-:-:S04]  /*0860*/  IMAD.WIDE R12, R17, 0x4, R12 ;  /* 0x00000004110c7825 */ /* 0x000fc800078e020c */
[----:B------:R-:W-:Y:S01]  /*0870*/  FMUL R17, R16, R19 ;  /* 0x0000001310117220 */ /* 0x000fe20000400000 */
[----:B------:R-:W-:-:S03]  /*0880*/  MOV R16, RZ ;  /* 0x000000ff00107202 */ /* 0x000fc60000000f00 */
[----:B------:R-:W-:Y:S02]  /*0890*/  FFMA R27, R21, R17, R20 ;  /* 0x00000011151b7223 */ /* 0x000fe40000000014 */
[----:B------:R0:W5:Y:S04]  /*08a0*/  LDG.E R17, desc[UR6][R12.64] ;  /* 0x000000060c117981 */ /* 0x000168000c1e1900 */
[----:B------:R0:W5:Y:S04]  /*08b0*/  @!P0 LDG.E R16, desc[UR6][R12.64+0x4] ;  /* 0x000004060c108981 */ /* 0x000168000c1e1900 */
[----:B------:R-:W1:Y:S01]  /*08c0*/  LDS R21, [R9+-0x4] ;  /* 0xfffffc0009157984 */ /* 0x000e620000000800 */
[----:B------:R-:W-:Y:S01]  /*08d0*/  FMUL R20, R14, R19 ;  /* 0x000000130e147220 */ /* 0x000fe20000400000 */
[----:B------:R-:W-:Y:S01]  /*08e0*/  FMUL R14, R15, R14 ;  /* 0x0000000e0f0e7220 */ /* 0x000fe20000400000 */
[----:B------:R-:W-:-:S04]  /*08f0*/  IADD3 R15, PT, PT, R18, 0x1, RZ ;  /* 0x00000001120f7810 */ /* 0x000fc80007ffe0ff */
[----:B------:R-:W-:Y:S01]  /*0900*/  ISETP.GE.AND P1, PT, R15, UR8, PT ;  /* 0x000000080f007c0c */ /* 0x000fe2000bf26270 */
[----:B------:R-:W-:Y:S01]  /*0910*/  FFMA R27, R20, R26, R27 ;  /* 0x0000001a141b7223 */ /* 0x000fe2000000001b */
[----:B------:R-:W-:Y:S01]  /*0920*/  BSSY.RECONVERGENT B0, `(.L_x_22) ;  /* 0x0000010000007945 */ /* 0x000fe20003800200 */
[----:B------:R-:W-:Y:S02]  /*0930*/  HFMA2 R19, -RZ, RZ, 0, 0 ;  /* 0x00000000ff137431 */ /* 0x000fe400000001ff */
[----:B------:R-:W-:Y:S01]  /*0940*/  FFMA R27, R14, R24, R27 ;  /* 0x000000180e1b7223 */ /* 0x000fe2000000001b */
[----:B------:R-:W-:-:S03]  /*0950*/  IMAD.MOV.U32 R20, RZ, RZ, RZ ;  /* 0x000000ffff147224 */ /* 0x000fc600078e00ff */
[----:B-1----:R-:W-:-:S04]  /*0960*/  FFMA R2, R27, R21, R2 ;  /* 0x000000151b027223 */ /* 0x002fc80000000002 */
[----:B0-----:R-:W-:Y:S05]  /*0970*/  @P1 BRA `(.L_x_23) ;  /* 0x0000000000281947 */ /* 0x001fea0003800000 */
[----:B------:R-:W0:Y:S01]  /*0980*/  @!P0 LDC.64 R14, c[0x0][0x380] ;  /* 0x0000e000ff0e8b82 */ /* 0x000e220000000a00 */
[----:B------:R-:W-:Y:S01]  /*0990*/  @!P0 IMAD R20, R18, R11, R11 ;  /* 0x0000000b12148224 */ /* 0x000fe200078e020b */
[----:B------:R-:W-:Y:S01]  /*09a0*/  @!P0 SHF.R.S32.HI R21, RZ, 0x1f, R25 ;  /* 0x0000001fff158819 */ /* 0x000fe20000011419 */
[----:B------:R-:W-:-:S03]  /*09b0*/  IMAD.WIDE R12, R11, 0x4, R12 ;  /* 0x000000040b0c7825 */ /* 0x000fc600078e020c */
[----:B------:R-:W-:-:S04]  /*09c0*/  @!P0 IADD3 R25, P1, PT, R25, R20, RZ ;  /* 0x0000001419198210 */ /* 0x000fc80007f3e0ff */
[----:B------:R-:W-:Y:S02]  /*09d0*/  @!P0 LEA.HI.X.SX32 R20, R20, R21, 0x1, P1 ;  /* 0x0000001514148211 */ /* 0x000fe400008f0eff */
[----:B0-----:R-:W-:-:S04]  /*09e0*/  @!P0 LEA R14, P1, R25, R14, 0x2 ;  /* 0x0000000e190e8211 */ /* 0x001fc800078210ff */
[----:B------:R-:W-:Y:S02]  /*09f0*/  @!P0 LEA.HI.X R15, R25, R15, R20, 0x2, P1 ;  /* 0x0000000f190f8211 */ /* 0x000fe400008f1414 */
[----:B------:R0:W5:Y:S04]  /*0a00*/  LDG.E R20, desc[UR6][R12.64] ;  /* 0x000000060c147981 */ /* 0x000168000c1e1900 */
[----:B------:R0:W5:Y:S03]  /*0a10*/  @!P0 LDG.E R19, desc[UR6][R14.64+0x4] ;  /* 0x000004060e138981 */ /* 0x000166000c1e1900 */
.L_x_23:
[----:B------:R-:W-:Y:S05]  /*0a20*/  BSYNC.RECONVERGENT B0 ;  /* 0x0000000000007941 */ /* 0x000fea0003800200 */
.L_x_22:
[----:B0-----:R-:W0:Y:S01]  /*0a30*/  F2I.FLOOR.NTZ R13, R22 ;  /* 0x00000016000d7305 */ /* 0x001e220000207100 */
[----:B------:R1:W2:Y:S01]  /*0a40*/  LDS R11, [R9] ;  /* 0x00000000090b7984 */ /* 0x0002a20000000800 */
[----:B------:R-:W-:Y:S01]  /*0a50*/  I2FP.F32.S32 R18, R18 ;  /* 0x0000001200127245 */ /* 0x000fe20000201400 */
[----:B------:R-:W-:Y:S01]  /*0a60*/  UIADD3 UR5, UPT, UPT, UR5, 0x2, URZ ;  /* 0x0000000205057890 */ /* 0x000fe2000fffe0ff */
[----:B------:R-:W-:Y:S02]  /*0a70*/  IADD3 R8, PT, PT, R8, 0x2, RZ ;  /* 0x0000000208087810 */ /* 0x000fe40007ffe0ff */
[----:B------:R-:W-:Y:S01]  /*0a80*/  IADD3 R10, PT, PT, R10, 0x4, RZ ;  /* 0x000000040a0a7810 */ /* 0x000fe20007ffe0ff */
[----:B------:R-:W-:Y:S01]  /*0a90*/  FADD R18, R23, -R18 ;  /* 0x8000001217127221 */ /* 0x000fe20000000000 */
[----:B------:R-:W-:Y:S01]  /*0aa0*/  UISETP.NE.AND UP0, UPT, UR5, URZ, UPT ;  /* 0x000000ff0500728c */ /* 0x000fe2000bf05270 */
[----:B-1----:R-:W-:Y:S02]  /*0ab0*/  VIADD R9, R9, 0x8 ;  /* 0x0000000809097836 */ /* 0x002fe40000000000 */
[----:B------:R-:W-:Y:S01]  /*0ac0*/  FADD R12, -R18, 1 ;  /* 0x3f800000120c7421 */ /* 0x000fe20000000100 */
[----:B0-----:R-:W-:-:S05]  /*0ad0*/  I2FP.F32.S32 R13, R13 ;  /* 0x0000000d000d7245 */ /* 0x001fca0000201400 */
[----:B------:R-:W-:-:S04]  /*0ae0*/  FADD R13, R22, -R13 ;  /* 0x8000000d160d7221 */ /* 0x000fc80000000000 */
[C---:B------:R-:W-:Y:S01]  /*0af0*/  FMUL R21, R13.reuse, R12 ;  /* 0x0000000c0d157220 */ /* 0x040fe20000400000 */
[C---:B------:R-:W-:Y:S01]  /*0b00*/  FADD R15, -R13.reuse, 1 ;  /* 0x3f8000000d0f7421 */ /* 0x040fe20000000100 */
[----:B------:R-:W-:Y:S02]  /*0b10*/  FMUL R13, R13, R18 ;  /* 0x000000120d0d7220 */ /* 0x000fe40000400000 */
[----:B-----5:R-:W-:Y:S01]  /*0b20*/  FMUL R16, R21, R16 ;  /* 0x0000001015107220 */ /* 0x020fe20000400000 */
[-C--:B------:R-:W-:Y:S01]  /*0b30*/  FMUL R12, R12, R15.reuse ;  /* 0x0000000f0c0c7220 */ /* 0x080fe20000400000 */
[----:B------:R-:W-:-:S03]  /*0b40*/  FMUL R14, R18, R15 ;  /* 0x0000000f120e7220 */ /* 0x000fc60000400000 */
[----:B------:R-:W-:-:S04]  /*0b50*/  FFMA R17, R17, R12, R16 ;  /* 0x0000000c11117223 */ /* 0x000fc80000000010 */
[----:B------:R-:W-:-:S04]  /*0b60*/  FFMA R14, R14, R20, R17 ;  /* 0x000000140e0e7223 */ /* 0x000fc80000000011 */
[----:B------:R-:W-:-:S04]  /*0b70*/  FFMA R13, R13, R19, R14 ;  /* 0x000000130d0d7223 */ /* 0x000fc8000000000e */
[----:B--2---:R-:W-:Y:S01]  /*0b80*/  FFMA R2, R13, R11, R2 ;  /* 0x0000000b0d027223 */ /* 0x004fe20000000002 */
[----:B------:R-:W-:Y:S06]  /*0b90*/  BRA.U UP0, `(.L_x_24) ;  /* 0xfffffff900387547 */ /* 0x000fec000b83ffff */
[----:B------:R-:W0:Y:S02]  /*0ba0*/  LDC R11, c[0x0][0x3b0] ;  /* 0x0000ec00ff0b7b82 */ /* 0x000e240000000800 */
[----:B0-----:R-:W-:-:S07]  /*0bb0*/  LOP3.LUT R11, R11, 0x7ffffffe, RZ, 0xc0, !PT ;  /* 0x7ffffffe0b0b7812 */ /* 0x001fce00078ec0ff */
.L_x_19:
[----:B------:R-:W0:Y:S02]  /*0bc0*/  LDC R12, c[0x0][0x3b0] ;  /* 0x0000ec00ff0c7b82 */ /* 0x000e240000000800 */
[----:B0-----:R-:W-:-:S04]  /*0bd0*/  LOP3.LUT R8, R12, 0x1, RZ, 0xc0, !PT ;  /* 0x000000010c087812 */ /* 0x001fc800078ec0ff */
[----:B------:R-:W-:-:S13]  /*0be0*/  ISETP.NE.U32.AND P0, PT, R8, 0x1, PT ;  /* 0x000000010800780c */ /* 0x000fda0003f05070 */
[----:B------:R-:W-:Y:S05]  /*0bf0*/  @P0 BRA `(.L_x_25) ;  /* 0x0000000400180947 */ /* 0x000fea0003800000 */
[----:B------:R-:W0:Y:S01]  /*0c00*/  LDCU UR5, c[0x0][0x3b0] ;  /* 0x00007600ff0577ac */ /* 0x000e220008000800 */
[----:B------:R-:W1:Y:S01]  /*0c10*/  LDC.64 R8, c[0x0][0x388] ;  /* 0x0000e200ff087b82 */ /* 0x000e620000000a00 */
[----:B------:R-:W2:Y:S01]  /*0c20*/  LDCU UR8, c[0x0][0x3ac] ;  /* 0x00007580ff0877ac */ /* 0x000ea20008000800 */
[----:B0-----:R-:W-:Y:S01]  /*0c30*/  UIMAD UR5, UR5, UR5, URZ ;  /* 0x00000005050572a4 */ /* 0x001fe2000f8e02ff */
[----:B--2---:R-:W-:-:S05]  /*0c40*/  IMAD R10, R3, UR8, R0 ;  /* 0x00000008030a7c24 */ /* 0x004fca000f8e0200 */
[----:B------:R-:W-:Y:S02]  /*0c50*/  IMAD R13, R10, UR5, RZ ;  /* 0x000000050a0d7c24 */ /* 0x000fe4000f8e02ff */
[----:B------:R-:W-:-:S03]  /*0c60*/  IMAD.MOV.U32 R15, RZ, RZ, RZ ;  /* 0x000000ffff0f7224 */ /* 0x000fc600078e00ff */
[----:B------:R-:W0:Y:S01]  /*0c70*/  LDCU UR5, c[0x0][0x3a0] ;  /* 0x00007400ff0577ac */ /* 0x000e220008000800 */
[----:B------:R-:W-:-:S05]  /*0c80*/  IMAD R10, R12, UR4, R13 ;  /* 0x000000040c0a7c24 */ /* 0x000fca000f8e020d */
[----:B------:R-:W-:-:S04]  /*0c90*/  IADD3 R10, PT, PT, R10, R11, RZ ;  /* 0x0000000b0a0a7210 */ /* 0x000fc80007ffe0ff */
[----:B------:R-:W-:-:S05]  /*0ca0*/  SHF.L.U32 R19, R10, 0x1, RZ ;  /* 0x000000010a137819 */ /* 0x000fca00000006ff */
[----:B-1----:R-:W-:-:S05]  /*0cb0*/  IMAD.WIDE R18, R19, 0x4, R8 ;  /* 0x0000000413127825 */ /* 0x002fca00078e0208 */
[----:B------:R-:W2:Y:S04]  /*0cc0*/  LDG.E R9, desc[UR6][R18.64+0x4] ;  /* 0x0000040612097981 */ /* 0x000ea8000c1e1900 */
[----:B------:R1:W3:Y:S01]  /*0cd0*/  LDG.E R8, desc[UR6][R18.64] ;  /* 0x0000000612087981 */ /* 0x0002e2000c1e1900 */
[----:B------:R-:W-:-:S04]  /*0ce0*/  IADD3 R10, PT, PT, R4, R11, RZ ;  /* 0x0000000b040a7210 */ /* 0x000fc80007ffe0ff */
[----:B------:R-:W-:Y:S01]  /*0cf0*/  I2FP.F32.S32 R10, R10 ;  /* 0x0000000a000a7245 */ /* 0x000fe20000201400 */
[----:B-1----:R-:W1:Y:S04]  /*0d00*/  S2R R18, SR_CgaCtaId ;  /* 0x0000000000127919 */ /* 0x002e680000008800 */
[----:B--2---:R-:W-:Y:S01]  /*0d10*/  FADD R10, R9, R10 ;  /* 0x0000000a090a7221 */ /* 0x004fe20000000000 */
[----:B---3--:R-:W-:-:S04]  /*0d20*/  FADD R9, R7, R8 ;  /* 0x0000000807097221 */ /* 0x008fc80000000000 */
[----:B------:R-:W-:Y:S01]  /*0d30*/  FMNMX R10, R5, R10, PT ;  /* 0x0000000a050a7209 */ /* 0x000fe20003800000 */
[----:B------:R-:W2:Y:S03]  /*0d40*/  LDC R7, c[0x0][0x3a4] ;  /* 0x0000e900ff077b82 */ /* 0x000ea60000000800 */
[----:B------:R-:W-:Y:S02]  /*0d50*/  FMNMX R17, RZ, R10, !PT ;  /* 0x0000000aff117209 */ /* 0x000fe40007800000 */
[----:B------:R-:W-:Y:S02]  /*0d60*/  FMNMX R10, R6, R9, PT ;  /* 0x00000009060a7209 */ /* 0x000fe40003800000 */
[----:B------:R-:W3:Y:S01]  /*0d70*/  F2I.FLOOR.NTZ R14, R17 ;  /* 0x00000011000e7305 */ /* 0x000ee20000207100 */
[----:B------:R-:W4:Y:S01]  /*0d80*/  LDC.64 R8, c[0x0][0x380] ;  /* 0x0000e000ff087b82 */ /* 0x000f220000000a00 */
[----:B------:R-:W-:-:S06]  /*0d90*/  FMNMX R20, RZ, R10, !PT ;  /* 0x0000000aff147209 */ /* 0x000fcc0007800000 */
[----:B------:R-:W5:Y:S01]  /*0da0*/  F2I.FLOOR.NTZ R16, R20 ;  /* 0x0000001400107305 */ /* 0x000f620000207100 */
[----:B---3--:R-:W-:-:S04]  /*0db0*/  IADD3 R10, PT, PT, R14, 0x1, RZ ;  /* 0x000000010e0a7810 */ /* 0x008fc80007ffe0ff */
[-C--:B--2---:R-:W-:Y:S01]  /*0dc0*/  ISETP.GE.AND P0, PT, R10, R7.reuse, PT ;  /* 0x000000070a00720c */ /* 0x084fe20003f06270 */
[----:B-----5:R-:W-:-:S04]  /*0dd0*/  IMAD R13, R16, R7, R14 ;  /* 0x00000007100d7224 */ /* 0x020fc800078e020e */
[----:B----4-:R-:W-:-:S08]  /*0de0*/  IMAD.WIDE R8, R13, 0x4, R8 ;  /* 0x000000040d087825 */ /* 0x010fd000078e0208 */
[----:B------:R-:W2:Y:S04]  /*0df0*/  @!P0 LDG.E R15, desc[UR6][R8.64+0x4] ;  /* 0x00000406080f8981 */ /* 0x000ea8000c1e1900 */
[----:B------:R-:W3:Y:S01]  /*0e00*/  LDG.E R10, desc[UR6][R8.64] ;  /* 0x00000006080a7981 */ /* 0x000ee2000c1e1900 */
[----:B------:R-:W-:Y:S01]  /*0e10*/  MOV R13, 0x400 ;  /* 0x00000400000d7802 */ /* 0x000fe20000000f00 */
[----:B------:R-:W-:Y:S01]  /*0e20*/  IMAD R11, R12, UR4, R11 ;  /* 0x000000040c0b7c24 */ /* 0x000fe2000f8e020b */
[----:B------:R-:W-:Y:S02]  /*0e30*/  BSSY.RECONVERGENT B0, `(.L_x_26) ;  /* 0x000001f000007945 */ /* 0x000fe40003800200 */
[----:B-1----:R-:W-:-:S04]  /*0e40*/  LEA R18, R18, R13, 0x18 ;  /* 0x0000000d12127211 */ /* 0x002fc800078ec0ff */
[----:B------:R-:W-:Y:S02]  /*0e50*/  LEA R13, R11, R18, 0x2 ;  /* 0x000000120b0d7211 */ /* 0x000fe400078e10ff */
[----:B------:R-:W-:Y:S02]  /*0e60*/  I2FP.F32.S32 R11, R16 ;  /* 0x00000010000b7245 */ /* 0x000fe40000201400 */
[----:B------:R-:W-:Y:S02]  /*0e70*/  I2FP.F32.S32 R18, R14 ;  /* 0x0000000e00127245 */ /* 0x000fe40000201400 */
[----:B------:R-:W1:Y:S01]  /*0e80*/  LDS R13, [R13] ;  /* 0x000000000d0d7984 */ /* 0x000e620000000800 */
[----:B------:R-:W-:Y:S01]  /*0e90*/  FADD R19, R20, -R11 ;  /* 0x8000000b14137221 */ /* 0x000fe20000000000 */
[----:B------:R-:W-:Y:S01]  /*0ea0*/  IADD3 R11, PT, PT, R16, 0x1, RZ ;  /* 0x00000001100b7810 */ /* 0x000fe20007ffe0ff */
[----:B------:R-:W-:Y:S02]  /*0eb0*/  FADD R18, R17, -R18 ;  /* 0x8000001211127221 */ /* 0x000fe40000000000 */
[----:B------:R-:W-:Y:S01]  /*0ec0*/  FADD R17, -R19, 1 ;  /* 0x3f80000013117421 */ /* 0x000fe20000000100 */
[----:B0-----:R-:W-:Y:S01]  /*0ed0*/  ISETP.GE.AND P1, PT, R11, UR5, PT ;  /* 0x000000050b007c0c */ /* 0x001fe2000bf26270 */
[----:B------:R-:W-:-:S02]  /*0ee0*/  FADD R20, -R18, 1 ;  /* 0x3f80000012147421 */ /* 0x000fc40000000100 */
[----:B------:R-:W-:Y:S02]  /*0ef0*/  FMUL R22, R18, R17 ;  /* 0x0000001112167220 */ /* 0x000fe40000400000 */
[-C--:B------:R-:W-:Y:S01]  /*0f00*/  FMUL R11, R17, R20.reuse ;  /* 0x00000014110b7220 */ /* 0x080fe20000400000 */
[----:B------:R-:W-:Y:S01]  /*0f10*/  FMUL R17, R19, R20 ;  /* 0x0000001413117220 */ /* 0x000fe20000400000 */
[----:B------:R-:W-:Y:S02]  /*0f20*/  HFMA2 R20, -RZ, RZ, 0, 0 ;  /* 0x00000000ff147431 */ /* 0x000fe400000001ff */
[----:B--2---:R-:W-:Y:S01]  /*0f30*/  FMUL R21, R22, R15 ;  /* 0x0000000f16157220 */ /* 0x004fe20000400000 */
[----:B------:R-:W-:Y:S01]  /*0f40*/  FMUL R15, R18, R19 ;  /* 0x00000013120f7220 */ /* 0x000fe20000400000 */
[----:B------:R-:W-:Y:S02]  /*0f50*/  MOV R18, RZ ;  /* 0x000000ff00127202 */ /* 0x000fe40000000f00 */
[----:B---3--:R-:W-:Y:S01]  /*0f60*/  FFMA R22, R10, R11, R21 ;  /* 0x0000000b0a167223 */ /* 0x008fe20000000015 */
[----:B-1----:R-:W-:Y:S06]  /*0f70*/  @P1 BRA `(.L_x_27) ;  /* 0x0000000000281947 */ /* 0x002fec0003800000 */
[----:B------:R-:W0:Y:S01]  /*0f80*/  @!P0 LDC.64 R10, c[0x0][0x380] ;  /* 0x0000e000ff0a8b82 */ /* 0x000e220000000a00 */
[----:B------:R-:W-:Y:S01]  /*0f90*/  @!P0 IMAD R19, R16, R7, R7 ;  /* 0x0000000710138224 */ /* 0x000fe200078e0207 */
[----:B------:R-:W-:Y:S01]  /*0fa0*/  @!P0 SHF.R.S32.HI R16, RZ, 0x1f, R14 ;  /* 0x0000001fff108819 */ /* 0x000fe2000001140e */
[----:B------:R-:W-:-:S03]  /*0fb0*/  IMAD.WIDE R8, R7, 0x4, R8 ;  /* 0x0000000407087825 */ /* 0x000fc600078e0208 */
[----:B------:R-:W-:Y:S02]  /*0fc0*/  @!P0 IADD3 R14, P1, PT, R14, R19, RZ ;  /* 0x000000130e0e8210 */ /* 0x000fe40007f3e0ff */
[----:B------:R1:W5:Y:S02]  /*0fd0*/  LDG.E R18, desc[UR6][R8.64] ;  /* 0x0000000608127981 */ /* 0x000364000c1e1900 */
[----:B------:R-:W-:Y:S02]  /*0fe0*/  @!P0 LEA.HI.X.SX32 R16, R19, R16, 0x1, P1 ;  /* 0x0000001013108211 */ /* 0x000fe400008f0eff */
[----:B0-----:R-:W-:-:S04]  /*0ff0*/  @!P0 LEA R10, P1, R14, R10, 0x2 ;  /* 0x0000000a0e0a8211 */ /* 0x001fc800078210ff */
[----:B------:R-:W-:-:S05]  /*1000*/  @!P0 LEA.HI.X R11, R14, R11, R16, 0x2, P1 ;  /* 0x0000000b0e0b8211 */ /* 0x000fca00008f1410 */
[----:B------:R1:W5:Y:S04]  /*1010*/  @!P0 LDG.E R20, desc[UR6][R10.64+0x4] ;  /* 0x000004060a148981 */ /* 0x000368000c1e1900 */
.L_x_27:
[----:B------:R-:W-:Y:S05]  /*1020*/  BSYNC.RECONVERGENT B0 ;  /* 0x0000000000007941 */ /* 0x000fea0003800200 */
.L_x_26:
[----:B-----5:R-:W-:-:S04]  /*1030*/  FFMA R18, R17, R18, R22 ;  /* 0x0000001211127223 */ /* 0x020fc80000000016 */
[----:B------:R-:W-:-:S04]  /*1040*/  FFMA R15, R15, R20, R18 ;  /* 0x000000140f0f7223 */ /* 0x000fc80000000012 */
[----:B------:R-:W-:-:S07]  /*1050*/  FFMA R2, R15, R13, R2 ;  /* 0x0000000d0f027223 */ /* 0x000fce0000000002 */
.L_x_25:
[----:B------:R-:W-:-:S06]  /*1060*/  UIADD3 UR4, UPT, UPT, UR4, 0x1, URZ ;  /* 0x0000000104047890 */ /* 0x000fcc000fffe0ff */
[----:B------:R-:W-:-:S13]  /*1070*/  ISETP.NE.AND P0, PT, R12, UR4, PT ;  /* 0x000000040c007c0c */ /* 0x000fda000bf05270 */
[----:B------:R-:W-:Y:S05]  /*1080*/  @P0 BRA `(.L_x_28) ;  /* 0xfffffff000980947 */ /* 0x000fea000383ffff */
.L_x_18:
[----:B------:R-:W0:Y:S01]  /*1090*/  LDC.64 R4, c[0x0][0x398] ;  /* 0x0000e600ff047b82 */ /* 0x000e220000000a00 */
[----:B------:R-:W2:Y:S02]  /*10a0*/  LDCU UR5, c[0x0][0x3ac] ;  /* 0x00007580ff0577ac */ /* 0x000ea40008000800 */
[----:B--2---:R-:W-:-:S04]  /*10b0*/  IMAD R3, R3, UR5, R0 ;  /* 0x0000000503037c24 */ /* 0x004fc8000f8e0200 */
[----:B0-----:R-:W-:-:S05]  /*10c0*/  IMAD.WIDE R4, R3, 0x4, R4 ;  /* 0x0000000403047825 */ /* 0x001fca00078e0204 */
[----:B------:R-:W-:Y:S01]  /*10d0*/  STG.E desc[UR6][R4.64], R2 ;  /* 0x0000000204007986 */ /* 0x000fe2000c101906 */
[----:B------:R-:W-:Y:S05]  /*10e0*/  EXIT ;  /* 0x000000000000794d */ /* 0x000fea0003800000 */
.L_x_29:
        /* <DEDUP_REMOVED lines=9> */
.L_x_54:


//--------------------- .text._Z24offset_generating_conv2dPfS_S_iiiiiii --------------------------
	.section	.text._Z24offset_generating_conv2dPfS_S_iiiiiii,"ax",@progbits
	.align	128
        .global         _Z24offset_generating_conv2dPfS_S_iiiiiii
        .type           _Z24offset_generating_conv2dPfS_S_iiiiiii,@function
        .size           _Z24offset_generating_conv2dPfS_S_iiiiiii,(.L_x_55 - _Z24offset_generating_conv2dPfS_S_iiiiiii)
        .other          _Z24offset_generating_conv2dPfS_S_iiiiiii,@"STO_CUDA_ENTRY STV_DEFAULT"
_Z24offset_generating_conv2dPfS_S_iiiiiii:
.text._Z24offset_generating_conv2dPfS_S_iiiiiii:
[----:B------:R-:W-:Y:S01]  /*0000*/  LDC R1, c[0x0][0x37c] ;  /* 0x0000df00ff017b82 */ /* 0x000fe20000000800 */
[----:B------:R-:W0:Y:S07]  /*0010*/  S2R R11, SR_TID.Y ;  /* 0x00000000000b7919 */ /* 0x000e2e0000002200 */
[----:B------:R-:W1:Y:S01]  /*0020*/  LDC R14, c[0x0][0x360] ;  /* 0x0000d800ff0e7b82 */ /* 0x000e620000000800 */
[----:B------:R-:W2:Y:S01]  /*0030*/  LDCU UR4, c[0x0][0x3a8] ;  /* 0x00007500ff0477ac */ /* 0x000ea20008000800 */
[----:B------:R-:W-:Y:S01]  /*0040*/  BSSY.RECONVERGENT B0, `(.L_x_30) ;  /* 0x0000030000007945 */ /* 0x000fe20003800200 */
[----:B------:R-:W3:Y:S01]  /*0050*/  S2R R5, SR_TID.X ;  /* 0x0000000000057919 */ /* 0x000ee20000002100 */
[----:B------:R-:W4:Y:S04]  /*0060*/  LDCU.64 UR6, c[0x0][0x358] ;  /* 0x00006b00ff0677ac */ /* 0x000f280008000a00 */
[----:B------:R-:W5:Y:S01]  /*0070*/  LDC R16, c[0x0][0x364] ;  /* 0x0000d900ff107b82 */ /* 0x000f620000000800 */
[----:B------:R-:W0:Y:S07]  /*0080*/  LDCU UR9, c[0x0][0x39c] ;  /* 0x00007380ff0977ac */ /* 0x000e2e0008000800 */
[----:B------:R-:W3:Y:S01]  /*0090*/  S2UR UR5, SR_CTAID.X ;  /* 0x00000000000579c3 */ /* 0x000ee20000002500 */
[----:B--2---:R-:W-:-:S07]  /*00a0*/  UIADD3 UR4, UPT, UPT, UR4, -0x1, URZ ;  /* 0xffffffff04047890 */ /* 0x004fce000fffe0ff */
[----:B------:R-:W2:Y:S01]  /*00b0*/  LDC R9, c[0x0][0x3b0] ;  /* 0x0000ec00ff097b82 */ /* 0x000ea20000000800 */
[----:B-1----:R-:W-:-:S07]  /*00c0*/  IADD3 R0, PT, PT, R14, UR4, RZ ;  /* 0x000000040e007c10 */ /* 0x002fce000fffe0ff */
[----:B------:R-:W1:Y:S01]  /*00d0*/  S2UR UR8, SR_CTAID.Y ;  /* 0x00000000000879c3 */ /* 0x000e620000002600 */
[----:B-----5:R-:W-:-:S04]  /*00e0*/  IADD3 R6, PT, PT, R16, UR4, RZ ;  /* 0x0000000410067c10 */ /* 0x020fc8000fffe0ff */
[----:B0-----:R-:W-:Y:S01]  /*00f0*/  ISETP.GE.AND P0, PT, R11, R6, PT ;  /* 0x000000060b00720c */ /* 0x001fe20003f06270 */
[C---:B---3--:R-:W-:Y:S02]  /*0100*/  IMAD R7, R14.reuse, UR5, R5 ;  /* 0x000000050e077c24 */ /* 0x048fe4000f8e0205 */
[----:B--2---:R-:W-:Y:S02]  /*0110*/  IMAD R8, R14, UR5, -R9 ;  /* 0x000000050e087c24 */ /* 0x004fe4000f8e0a09 */
[C---:B-1----:R-:W-:Y:S02]  /*0120*/  IMAD R4, R16.reuse, UR8, R11 ;  /* 0x0000000810047c24 */ /* 0x042fe4000f8e020b */
[----:B------:R-:W-:-:S06]  /*0130*/  IMAD R9, R16, UR8, -R9 ;  /* 0x0000000810097c24 */ /* 0x000fcc000f8e0a09 */
[----:B----4-:R-:W-:Y:S05]  /*0140*/  @P0 BRA `(.L_x_31) ;  /* 0x00000000007c0947 */ /* 0x010fea0003800000 */
.L_x_35:
[----:B------:R-:W-:Y:S01]  /*0150*/  ISETP.GE.AND P0, PT, R5, R0, PT ;  /* 0x000000000500720c */ /* 0x000fe20003f06270 */
[----:B------:R-:W-:-:S12]  /*0160*/  BSSY.RECONVERGENT B1, `(.L_x_32) ;  /* 0x000001a000017945 */ /* 0x000fd80003800200 */
[----:B0-----:R-:W-:Y:S05]  /*0170*/  @P0 BRA `(.L_x_33) ;  /* 0x0000000000600947 */ /* 0x001fea0003800000 */
[----:B------:R-:W0:Y:S01]  /*0180*/  S2R R17, SR_CgaCtaId ;  /* 0x0000000000117919 */ /* 0x000e220000008800 */
[----:B------:R-:W1:Y:S01]  /*0190*/  LDCU UR4, c[0x0][0x398] ;  /* 0x00007300ff0477ac */ /* 0x000e620008000800 */
[-C--:B------:R-:W-:Y:S01]  /*01a0*/  IADD3 R18, PT, PT, R9, R11.reuse, RZ ;  /* 0x0000000b09127210 */ /* 0x080fe20007ffe0ff */
[----:B------:R-:W-:Y:S01]  /*01b0*/  IMAD R20, R0, R11, RZ ;  /* 0x0000000b00147224 */ /* 0x000fe200078e02ff */
[----:B------:R-:W-:Y:S02]  /*01c0*/  MOV R2, 0x400 ;  /* 0x0000040000027802 */ /* 0x000fe40000000f00 */
[----:B------:R-:W-:Y:S02]  /*01d0*/  MOV R13, R5 ;  /* 0x00000005000d7202 */ /* 0x000fe40000000f00 */
[----:B-1----:R-:W-:-:S04]  /*01e0*/  ISETP.GE.AND P0, PT, R18, UR4, PT ;  /* 0x0000000412007c0c */ /* 0x002fc8000bf06270 */
[----:B------:R-:W-:Y:S02]  /*01f0*/  ISETP.GT.AND P1, PT, R18, -0x1, !P0 ;  /* 0xffffffff1200780c */ /* 0x000fe40004724270 */
[----:B0-----:R-:W-:-:S11]  /*0200*/  LEA R17, R17, R2, 0x18 ;  /* 0x0000000211117211 */ /* 0x001fd600078ec0ff */
.L_x_34:
[----:B0-----:R-:W-:Y:S02]  /*0210*/  IMAD.IADD R15, R8, 0x1, R13 ;  /* 0x00000001080f7824 */ /* 0x001fe400078e020d */
[----:B------:R-:W-:-:S03]  /*0220*/  HFMA2 R10, -RZ, RZ, 0, 0 ;  /* 0x00000000ff0a7431 */ /* 0x000fc600000001ff */
[----:B------:R-:W-:-:S04]  /*0230*/  ISETP.GE.AND P0, PT, R15, UR9, PT ;  /* 0x000000090f007c0c */ /* 0x000fc8000bf06270 */
[----:B------:R-:W-:-:S04]  /*0240*/  ISETP.GT.AND P0, PT, R15, -0x1, !P0 ;  /* 0xffffffff0f00780c */ /* 0x000fc80004704270 */
[----:B------:R-:W-:-:S13]  /*0250*/  PLOP3.LUT P0, PT, P1, P0, PT, 0x80, 0x8 ;  /* 0x000000000008781c */ /* 0x000fda0000f01070 */
[----:B------:R-:W0:Y:S01]  /*0260*/  @P0 LDC.64 R2, c[0x0][0x380] ;  /* 0x0000e000ff020b82 */ /* 0x000e220000000a00 */
[----:B------:R-:W-:-:S04]  /*0270*/  @P0 IMAD R15, R18, UR9, R15 ;  /* 0x00000009120f0c24 */ /* 0x000fc8000f8e020f */
[----:B0-----:R-:W-:-:S05]  /*0280*/  @P0 IMAD.WIDE R2, R15, 0x4, R2 ;  /* 0x000000040f020825 */ /* 0x001fca00078e0202 */
[----:B------:R-:W2:Y:S01]  /*0290*/  @P0 LDG.E R10, desc[UR6][R2.64] ;  /* 0x00000006020a0981 */ /* 0x000ea2000c1e1900 */
[----:B------:R-:W-:Y:S01]  /*02a0*/  IADD3 R12, PT, PT, R20, R13, RZ ;  /* 0x0000000d140c7210 */ /* 0x000fe20007ffe0ff */
[----:B------:R-:W-:-:S03]  /*02b0*/  IMAD.IADD R13, R14, 0x1, R13 ;  /* 0x000000010e0d7824 */ /* 0x000fc600078e020d */
[----:B------:R-:W-:Y:S02]  /*02c0*/  LEA R15, R12, R17, 0x2 ;  /* 0x000000110c0f7211 */ /* 0x000fe400078e10ff */
[----:B------:R-:W-:-:S03]  /*02d0*/  ISETP.GE.AND P0, PT, R13, R0, PT ;  /* 0x000000000d00720c */ /* 0x000fc60003f06270 */
[----:B--2---:R0:W-:Y:S10]  /*02e0*/  STS [R15], R10 ;  /* 0x0000000a0f007388 */ /* 0x0041f40000000800 */
[----:B------:R-:W-:Y:S05]  /*02f0*/  @!P0 BRA `(.L_x_34) ;  /* 0xfffffffc00c48947 */ /* 0x000fea000383ffff */
.L_x_33:
[----:B------:R-:W-:Y:S05]  /*0300*/  BSYNC.RECONVERGENT B1 ;  /* 0x0000000000017941 */ /* 0x000fea0003800200 */
.L_x_32:
[----:B------:R-:W-:-:S04]  /*0310*/  IADD3 R11, PT, PT, R16, R11, RZ ;  /* 0x0000000b100b7210 */ /* 0x000fc80007ffe0ff */
[----:B------:R-:W-:-:S13]  /*0320*/  ISETP.GE.AND P0, PT, R11, R6, PT ;  /* 0x000000060b00720c */ /* 0x000fda0003f06270 */
[----:B------:R-:W-:Y:S05]  /*0330*/  @!P0 BRA `(.L_x_35) ;  /* 0xfffffffc00848947 */ /* 0x000fea000383ffff */
.L_x_31:
[----:B------:R-:W-:Y:S05]  /*0340*/  BSYNC.RECONVERGENT B0 ;  /* 0x0000000000007941 */ /* 0x000fea0003800200 */
.L_x_30:
[----:B------:R-:W1:Y:S01]  /*0350*/  LDCU.64 UR4, c[0x0][0x3a0] ;  /* 0x00007400ff0477ac */ /* 0x000e620008000a00 */
[----:B------:R-:W2:Y:S08]  /*0360*/  LDC R8, c[0x0][0x3a8] ;  /* 0x0000ea00ff087b82 */ /* 0x000eb00000000800 */
[----:B------:R-:W-:Y:S01]  /*0370*/  BAR.SYNC.DEFER_BLOCKING 0x0 ;  /* 0x0000000000007b1d */ /* 0x000fe20000010000 */
[----:B-1----:R-:W-:-:S04]  /*0380*/  ISETP.GE.AND P0, PT, R4, UR4, PT ;  /* 0x0000000404007c0c */ /* 0x002fc8000bf06270 */
[----:B------:R-:W-:-:S04]  /*0390*/  ISETP.GE.OR P0, PT, R7, UR5, P0 ;  /* 0x0000000507007c0c */ /* 0x000fc80008706670 */
[----:B--2---:R-:W-:-:S13]  /*03a0*/  ISETP.LT.OR P0, PT, R8, 0x1, P0 ;  /* 0x000000010800780c */ /* 0x004fda0000701670 */
[----:B------:R-:W-:Y:S05]  /*03b0*/  @P0 EXIT ;  /* 0x000000000000094d */ /* 0x000fea0003800000 */
[----:B------:R-:W1:Y:S01]  /*03c0*/  LDC.64 R12, c[0x0][0x388] ;  /* 0x0000e200ff0c7b82 */ /* 0x000e620000000a00 */
[----:B------:R-:W2:Y:S01]  /*03d0*/  LDCU UR4, c[0x0][0x3ac] ;  /* 0x00007580ff0477ac */ /* 0x000ea20008000800 */
[C---:B------:R-:W-:Y:S01]  /*03e0*/  LOP3.LUT R2, R8.reuse, 0x7, RZ, 0xc0, !PT ;  /* 0x0000000708027812 */ /* 0x040fe200078ec0ff */
[----:B------:R-:W-:-:S03]  /*03f0*/  IMAD R3, R8, R8, RZ ;  /* 0x0000000808037224 */ /* 0x000fc600078e02ff */
[----:B------:R-:W-:Y:S01]  /*0400*/  IADD3 R6, PT, PT, R2, -0x1, RZ ;  /* 0xffffffff02067810 */ /* 0x000fe20007ffe0ff */
[----:B------:R-:W-:Y:S01]  /*0410*/  IMAD R2, R4, UR5, R7 ;  /* 0x0000000504027c24 */ /* 0x000fe2000f8e0207 */
[----:B------:R-:W-:Y:S02]  /*0420*/  MOV R4, RZ ;  /* 0x000000ff00047202 */ /* 0x000fe40000000f00 */
[----:B------:R-:W-:Y:S01]  /*0430*/  ISETP.GE.U32.AND P0, PT, R6, 0x3, PT ;  /* 0x000000030600780c */ /* 0x000fe20003f06070 */
[----:B------:R-:W-:Y:S02]  /*0440*/  IMAD R2, R3, R2, RZ ;  /* 0x0000000203027224 */ /* 0x000fe400078e02ff */
[----:B--2---:R-:W-:Y:S02]  /*0450*/  IMAD R5, R5, UR4, RZ ;  /* 0x0000000405057c24 */ /* 0x004fe4000f8e02ff */
[----:B-1----:R-:W-:Y:S01]  /*0460*/  IMAD.WIDE R12, R3, 0x4, R12 ;  /* 0x00000004030c7825 */ /* 0x002fe200078e020c */
[----:B------:R-:W-:-:S07]  /*0470*/  LOP3.LUT R3, R8, 0x7ffffff8, RZ, 0xc0, !PT ;  /* 0x7ffffff808037812 */ /* 0x000fce00078ec0ff */
.L_x_42:
[----:B-1----:R-:W1:Y:S01]  /*0480*/  LDCU UR4, c[0x0][0x3a8] ;  /* 0x00007500ff0477ac */ /* 0x002e620008000800 */
[----:B------:R-:W-:Y:S01]  /*0490*/  IMAD.MOV.U32 R7, RZ, RZ, R4 ;  /* 0x000000ffff077224 */ /* 0x000fe200078e0004 */
[----:B------:R-:W-:Y:S01]  /*04a0*/  IADD3 R4, PT, PT, R4, 0x1, RZ ;  /* 0x0000000104047810 */ /* 0x000fe20007ffe0ff */
[----:B------:R-:W-:-:S03]  /*04b0*/  HFMA2 R6, -RZ, RZ, 0, 0 ;  /* 0x00000000ff067431 */ /* 0x000fc600000001ff */
[----:B-1----:R-:W-:-:S13]  /*04c0*/  ISETP.NE.AND P1, PT, R4, UR4, PT ;  /* 0x0000000404007c0c */ /* 0x002fda000bf25270 */
.L_x_41:
[----:B-1----:R-:W1:Y:S01]  /*04d0*/  LDC R8, c[0x0][0x3a8] ;  /* 0x0000ea00ff087b82 */ /* 0x002e620000000800 */
[----:B------:R-:W-:Y:S01]  /*04e0*/  MOV R22, RZ ;  /* 0x000000ff00167202 */ /* 0x000fe20000000f00 */
[----:B------:R-:W-:Y:S02]  /*04f0*/  IMAD.MOV.U32 R24, RZ, RZ, RZ ;  /* 0x000000ffff187224 */ /* 0x000fe400078e00ff */
[-C--:B-1----:R-:W-:Y:S02]  /*0500*/  IMAD R9, R7, R8.reuse, R6 ;  /* 0x0000000807097224 */ /* 0x082fe400078e0206 */
[----:B------:R-:W-:-:S04]  /*0510*/  IMAD R8, R8, R8, RZ ;  /* 0x0000000808087224 */ /* 0x000fc800078e02ff */
[----:B------:R-:W-:Y:S01]  /*0520*/  IMAD R11, R8, R9, RZ ;  /* 0x00000009080b7224 */ /* 0x000fe200078e02ff */
[----:B------:R-:W-:-:S04]  /*0530*/  MOV R9, RZ ;  /* 0x000000ff00097202 */ /* 0x000fc80000000f00 */
[----:B------:R-:W-:-:S07]  /*0540*/  SHF.L.U32 R11, R11, 0x1, RZ ;  /* 0x000000010b0b7819 */ /* 0x000fce00000006ff */
.L_x_40:
[----:B0-----:R-:W0:Y:S01]  /*0550*/  LDC.64 R14, c[0x0][0x3a8] ;  /* 0x0000ea00ff0e7b82 */ /* 0x001e220000000a00 */
[----:B------:R-:W1:Y:S01]  /*0560*/  S2R R10, SR_TID.Y ;  /* 0x00000000000a7919 */ /* 0x000e620000002200 */
[----:B0-----:R-:W-:Y:S01]  /*0570*/  ISETP.GE.U32.AND P3, PT, R14, 0x8, PT ;  /* 0x000000080e00780c */ /* 0x001fe20003f66070 */
[CC--:B------:R-:W-:Y:S02]  /*0580*/  IMAD R17, R9.reuse, R14.reuse, R11 ;  /* 0x0000000e09117224 */ /* 0x0c0fe400078e020b */
[----:B-1----:R-:W-:Y:S01]  /*0590*/  IMAD R15, R10, R15, R9 ;  /* 0x0000000f0a0f7224 */ /* 0x002fe200078e0209 */
[----:B------:R-:W-:Y:S02]  /*05a0*/  IADD3 R9, PT, PT, R9, 0x1, RZ ;  /* 0x0000000109097810 */ /* 0x000fe40007ffe0ff */
[----:B------:R-:W-:Y:S01]  /*05b0*/  MOV R10, RZ ;  /* 0x000000ff000a7202 */ /* 0x000fe20000000f00 */
[----:B------:R-:W-:Y:S01]  /*05c0*/  IMAD R23, R0, R15, R5 ;  /* 0x0000000f00177224 */ /* 0x000fe200078e0205 */
[----:B------:R-:W-:-:S05]  /*05d0*/  ISETP.NE.AND P2, PT, R9, R14, PT ;  /* 0x0000000e0900720c */ /* 0x000fca0003f45270 */
[----:B------:R-:W-:Y:S08]  /*05e0*/  @!P3 BRA `(.L_x_36) ;  /* 0x0000000000e8b947 */ /* 0x000ff00003800000 */
[----:B------:R-:W0:Y:S01]  /*05f0*/  S2UR UR5, SR_CgaCtaId ;  /* 0x00000000000579c3 */ /* 0x000e220000008800 */
[----:B------:R-:W-:Y:S01]  /*0600*/  UMOV UR4, 0x400 ;  /* 0x0000040000047882 */ /* 0x000fe20000000000 */
[----:B------:R-:W-:Y:S01]  /*0610*/  IMAD R10, R0, R15, RZ ;  /* 0x0000000f000a7224 */ /* 0x000fe200078e02ff */
[----:B------:R-:W-:Y:S01]  /*0620*/  MOV R21, R17 ;  /* 0x0000001100157202 */ /* 0x000fe20000000f00 */
[----:B------:R-:W-:Y:S01]  /*0630*/  IMAD.MOV R16, RZ, RZ, -R3 ;  /* 0x000000ffff107224 */ /* 0x000fe200078e0a03 */
[----:B0-----:R-:W-:-:S06]  /*0640*/  ULEA UR4, UR5, UR4, 0x18 ;  /* 0x0000000405047291 */ /* 0x001fcc000f8ec0ff */
[----:B------:R-:W-:-:S04]  /*0650*/  LEA R14, R5, UR4, 0x2 ;  /* 0x00000004050e7c11 */ /* 0x000fc8000f8e10ff */
[----:B------:R-:W-:-:S04]  /*0660*/  IADD3 R15, PT, PT, R14, 0x10, RZ ;  /* 0x000000100e0f7810 */ /* 0x000fc80007ffe0ff */
[----:B------:R-:W-:-:S07]  /*0670*/  LEA R10, R10, R15, 0x2 ;  /* 0x0000000f0a0a7211 */ /* 0x000fce00078e10ff */
.L_x_37:
[----:B------:R-:W0:Y:S01]  /*0680*/  LDC.64 R14, c[0x0][0x388] ;  /* 0x0000e200ff0e7b82 */ /* 0x000e220000000a00 */
[C---:B------:R-:W-:Y:S01]  /*0690*/  IMAD.WIDE R18, R21.reuse, 0x4, R12 ;  /* 0x0000000415127825 */ /* 0x040fe200078e020c */
[----:B------:R-:W1:Y:S04]  /*06a0*/  LDS R25, [R10+-0x10] ;  /* 0xfffff0000a197984 */ /* 0x000e680000000800 */
[----:B------:R-:W1:Y:S04]  /*06b0*/  LDG.E R26, desc[UR6][R18.64] ;  /* 0x00000006121a7981 */ /* 0x000e68000c1e1900 */
[----:B------:R-:W2:Y:S04]  /*06c0*/  LDG.E R28, desc[UR6][R18.64+0x8] ;  /* 0x00000806121c7981 */ /* 0x000ea8000c1e1900 */
[----:B------:R-:W3:Y:S01]  /*06d0*/  LDG.E R29, desc[UR6][R18.64+0x1c] ;  /* 0x00001c06121d7981 */ /* 0x000ee2000c1e1900 */
[----:B0-----:R-:W-:-:S05]  /*06e0*/  IMAD.WIDE R14, R21, 0x4, R14 ;  /* 0x00000004150e7825 */ /* 0x001fca00078e020e */
[----:B------:R-:W4:Y:S04]  /*06f0*/  LDG.E R27, desc[UR6][R14.64] ;  /* 0x000000060e1b7981 */ /* 0x000f28000c1e1900 */
[----:B------:R-:W5:Y:S01]  /*0700*/  LDG.E R20, desc[UR6][R14.64+0x4] ;  /* 0x000004060e147981 */ /* 0x000f62000c1e1900 */
[C---:B-1----:R-:W-:Y:S01]  /*0710*/  FFMA R22, R25.reuse, R26, R22 ;  /* 0x0000001a19167223 */ /* 0x042fe20000000016 */
[----:B----4-:R-:W-:Y:S02]  /*0720*/  FFMA R26, R25, R27, R24 ;  /* 0x0000001b191a7223 */ /* 0x010fe40000000018 */
[----:B------:R-:W4:Y:S04]  /*0730*/  LDG.E R24, desc[UR6][R18.64+0x4] ;  /* 0x0000040612187981 */ /* 0x000f28000c1e1900 */
[----:B------:R-:W3:Y:S04]  /*0740*/  LDG.E R27, desc[UR6][R14.64+0x8] ;  /* 0x000008060e1b7981 */ /* 0x000ee8000c1e1900 */
[----:B------:R-:W5:Y:S02]  /*0750*/  LDS R25, [R10+-0xc] ;  /* 0xfffff4000a197984 */ /* 0x000f640000000800 */
[----:B-----5:R-:W-:-:S02]  /*0760*/  FFMA R26, R25, R20, R26 ;  /* 0x00000014191a7223 */ /* 0x020fc4000000001a */
[----:B------:R-:W5:Y:S01]  /*0770*/  LDG.E R20, desc[UR6][R14.64+0xc] ;  /* 0x00000c060e147981 */ /* 0x000f62000c1e1900 */
[----:B----4-:R-:W-:-:S03]  /*0780*/  FFMA R25, R25, R24, R22 ;  /* 0x0000001819197223 */ /* 0x010fc60000000016 */
[----:B------:R-:W2:Y:S02]  /*0790*/  LDS R24, [R10+-0x8] ;  /* 0xfffff8000a187984 */ /* 0x000ea40000000800 */
[C---:B--2---:R-:W-:Y:S01]  /*07a0*/  FFMA R22, R24.reuse, R28, R25 ;  /* 0x0000001c18167223 */ /* 0x044fe20000000019 */
[----:B---3--:R-:W-:Y:S01]  /*07b0*/  FFMA R26, R24, R27, R26 ;  /* 0x0000001b181a7223 */ /* 0x008fe2000000001a */
[----:B------:R-:W2:Y:S04]  /*07c0*/  LDG.E R28, desc[UR6][R18.64+0x10] ;  /* 0x00001006121c7981 */ /* 0x000ea8000c1e1900 */
[----:B------:R-:W3:Y:S04]  /*07d0*/  LDG.E R24, desc[UR6][R18.64+0xc] ;  /* 0x00000c0612187981 */ /* 0x000ee8000c1e1900 */
[----:B------:R-:W4:Y:S04]  /*07e0*/  LDG.E R27, desc[UR6][R14.64+0x10] ;  /* 0x000010060e1b7981 */ /* 0x000f28000c1e1900 */
[----:B------:R-:W5:Y:S02]  /*07f0*/  LDS R25, [R10+-0x4] ;  /* 0xfffffc000a197984 */ /* 0x000f640000000800 */
[----:B-----5:R-:W-:-:S02]  /*0800*/  FFMA R26, R25, R20, R26 ;  /* 0x00000014191a7223 */ /* 0x020fc4000000001a */
[----:B------:R-:W5:Y:S01]  /*0810*/  LDG.E R20, desc[UR6][R14.64+0x14] ;  /* 0x000014060e147981 */ /* 0x000f62000c1e1900 */
[----:B---3--:R-:W-:-:S03]  /*0820*/  FFMA R25, R25, R24, R22 ;  /* 0x0000001819197223 */ /* 0x008fc60000000016 */
[----:B------:R-:W2:Y:S02]  /*0830*/  LDS R24, [R10] ;  /* 0x000000000a187984 */ /* 0x000ea40000000800 */
[C---:B--2---:R-:W-:Y:S01]  /*0840*/  FFMA R22, R24.reuse, R28, R25 ;  /* 0x0000001c18167223 */ /* 0x044fe20000000019 */
[----:B----4-:R-:W-:Y:S01]  /*0850*/  FFMA R26, R24, R27, R26 ;  /* 0x0000001b181a7223 */ /* 0x010fe2000000001a */
[----:B------:R-:W5:Y:S04]  /*0860*/  LDS R25, [R10+0x4] ;  /* 0x000004000a197984 */ /* 0x000f680000000800 */
[----:B------:R-:W2:Y:S04]  /*0870*/  LDG.E R24, desc[UR6][R18.64+0x14] ;  /* 0x0000140612187981 */ /* 0x000ea8000c1e1900 */
[----:B------:R-:W3:Y:S04]  /*0880*/  LDG.E R27, desc[UR6][R14.64+0x18] ;  /* 0x000018060e1b7981 */ /* 0x000ee8000c1e1900 */
[----:B------:R-:W4:Y:S01]  /*0890*/  LDG.E R28, desc[UR6][R18.64+0x18] ;  /* 0x00001806121c7981 */ /* 0x000f22000c1e1900 */
[----:B-----5:R-:W-:-:S03]  /*08a0*/  FFMA R20, R25, R20, R26 ;  /* 0x0000001419147223 */ /* 0x020fc6000000001a */
[----:B------:R-:W5:Y:S01]  /*08b0*/  LDG.E R26, desc[UR6][R14.64+0x1c] ;  /* 0x00001c060e1a7981 */ /* 0x000f62000c1e1900 */
[----:B------:R-:W-:-:S04]  /*08c0*/  IADD3 R16, PT, PT, R16, 0x8, RZ ;  /* 0x0000000810107810 */ /* 0x000fc80007ffe0ff */
[----:B------:R-:W-:Y:S01]  /*08d0*/  ISETP.NE.AND P3, PT, R16, RZ, PT ;  /* 0x000000ff1000720c */ /* 0x000fe20003f65270 */
[----:B------:R-:W-:Y:S02]  /*08e0*/  VIADD R21, R21, 0x8 ;  /* 0x0000000815157836 */ /* 0x000fe40000000000 */
[----:B--2---:R-:W-:Y:S02]  /*08f0*/  FFMA R25, R25, R24, R22 ;  /* 0x0000001819197223 */ /* 0x004fe40000000016 */
[----:B------:R-:W3:Y:S04]  /*0900*/  LDS R22, [R10+0x8] ;  /* 0x000008000a167984 */ /* 0x000ee80000000800 */
[----:B------:R0:W1:Y:S02]  /*0910*/  LDS R24, [R10+0xc] ;  /* 0x00000c000a187984 */ /* 0x0000640000000800 */
[----:B0-----:R-:W-:Y:S01]  /*0920*/  IADD3 R10, PT, PT, R10, 0x20, RZ ;  /* 0x000000200a0a7810 */ /* 0x001fe20007ffe0ff */
[C---:B---3--:R-:W-:Y:S01]  /*0930*/  FFMA R27, R22.reuse, R27, R20 ;  /* 0x0000001b161b7223 */ /* 0x048fe20000000014 */
[----:B----4-:R-:W-:-:S04]  /*0940*/  FFMA R22, R22, R28, R25 ;  /* 0x0000001c16167223 */ /* 0x010fc80000000019 */
[C---:B-1----:R-:W-:Y:S01]  /*0950*/  FFMA R22, R24.reuse, R29, R22 ;  /* 0x0000001d18167223 */ /* 0x042fe20000000016 */
[----:B-----5:R-:W-:Y:S01]  /*0960*/  FFMA R24, R24, R26, R27 ;  /* 0x0000001a18187223 */ /* 0x020fe2000000001b */
[----:B------:R-:W-:Y:S06]  /*0970*/  @P3 BRA `(.L_x_37) ;  /* 0xfffffffc00403947 */ /* 0x000fec000383ffff */
[----:B------:R-:W-:-:S07]  /*0980*/  MOV R10, R3 ;  /* 0x00000003000a7202 */ /* 0x000fce0000000f00 */
.L_x_36:
[----:B------:R-:W0:Y:S02]  /*0990*/  LDC R16, c[0x0][0x3a8] ;  /* 0x0000ea00ff107b82 */ /* 0x000e240000000800 */
[----:B0-----:R-:W-:-:S04]  /*09a0*/  LOP3.LUT R14, R16, 0x7, RZ, 0xc0, !PT ;  /* 0x00000007100e7812 */ /* 0x001fc800078ec0ff */
[----:B------:R-:W-:-:S13]  /*09b0*/  ISETP.NE.AND P3, PT, R14, RZ, PT ;  /* 0x000000ff0e00720c */ /* 0x000fda0003f65270 */
[----:B------:R-:W-:Y:S05]  /*09c0*/  @!P3 BRA `(.L_x_38) ;  /* 0x00000004001cb947 */ /* 0x000fea0003800000 */
[----:B------:R-:W-:-:S04]  /*09d0*/  LOP3.LUT R16, R16, 0x3, RZ, 0xc0, !PT ;  /* 0x0000000310107812 */ /* 0x000fc800078ec0ff */
[----:B------:R-:W-:Y:S01]  /*09e0*/  ISETP.NE.AND P3, PT, R16, RZ, PT ;  /* 0x000000ff1000720c */ /* 0x000fe20003f65270 */
[----:B------:R-:W-:-:S12]  /*09f0*/  @!P0 BRA `(.L_x_39) ;  /* 0x0000000000788947 */ /* 0x000fd80003800000 */
[----:B------:R-:W0:Y:S01]  /*0a00*/  LDC.64 R14, c[0x0][0x388] ;  /* 0x0000e200ff0e7b82 */ /* 0x000e220000000a00 */
[----:B------:R-:W-:-:S05]  /*0a10*/  IADD3 R19, PT, PT, R17, R10, RZ ;  /* 0x0000000a11137210 */ /* 0x000fca0007ffe0ff */
[----:B0-----:R-:W-:-:S05]  /*0a20*/  IMAD.WIDE R14, R19, 0x4, R14 ;  /* 0x00000004130e7825 */ /* 0x001fca00078e020e */
[----:B------:R-:W2:Y:S01]  /*0a30*/  LDG.E R18, desc[UR6][R14.64] ;  /* 0x000000060e127981 */ /* 0x000ea2000c1e1900 */
[----:B------:R-:W0:Y:S01]  /*0a40*/  S2UR UR5, SR_CgaCtaId ;  /* 0x00000000000579c3 */ /* 0x000e220000008800 */
[----:B------:R-:W-:Y:S01]  /*0a50*/  UMOV UR4, 0x400 ;  /* 0x0000040000047882 */ /* 0x000fe20000000000 */
[----:B------:R-:W-:Y:S01]  /*0a60*/  IADD3 R20, PT, PT, R23, R10, RZ ;  /* 0x0000000a17147210 */ /* 0x000fe20007ffe0ff */
[----:B------:R-:W3:Y:S04]  /*0a70*/  LDG.E R25, desc[UR6][R14.64+0x4] ;  /* 0x000004060e197981 */ /* 0x000ee8000c1e1900 */
[----:B------:R-:W4:Y:S01]  /*0a80*/  LDG.E R26, desc[UR6][R14.64+0xc] ;  /* 0x00000c060e1a7981 */ /* 0x000f22000c1e1900 */
[----:B0-----:R-:W-:-:S06]  /*0a90*/  ULEA UR4, UR5, UR4, 0x18 ;  /* 0x0000000405047291 */ /* 0x001fcc000f8ec0ff */
[----:B------:R-:W-:-:S05]  /*0aa0*/  LEA R20, R20, UR4, 0x2 ;  /* 0x0000000414147c11 */ /* 0x000fca000f8e10ff */
[----:B------:R-:W2:Y:S04]  /*0ab0*/  LDS R21, [R20] ;  /* 0x0000000014157984 */ /* 0x000ea80000000800 */
[----:B------:R-:W3:Y:S01]  /*0ac0*/  LDS R28, [R20+0x4] ;  /* 0x00000400141c7984 */ /* 0x000ee20000000800 */
[----:B--2---:R-:W-:Y:S01]  /*0ad0*/  FFMA R29, R21, R18, R24 ;  /* 0x00000012151d7223 */ /* 0x004fe20000000018 */
[----:B------:R-:W-:Y:S02]  /*0ae0*/  IMAD.WIDE R18, R8, 0x4, R14 ;  /* 0x0000000408127825 */ /* 0x000fe400078e020e */
[----:B------:R0:W2:Y:S04]  /*0af0*/  LDG.E R24, desc[UR6][R14.64+0x8] ;  /* 0x000008060e187981 */ /* 0x0000a8000c1e1900 */
[----:B------:R-:W5:Y:S04]  /*0b00*/  LDG.E R27, desc[UR6][R18.64] ;  /* 0x00000006121b7981 */ /* 0x000f68000c1e1900 */
[----:B------:R-:W4:Y:S01]  /*0b10*/  LDG.E R15, desc[UR6][R18.64+0xc] ;  /* 0x00000c06120f7981 */ /* 0x000f22000c1e1900 */
[----:B---3--:R-:W-:-:S03]  /*0b20*/  FFMA R29, R28, R25, R29 ;  /* 0x000000191c1d7223 */ /* 0x008fc6000000001d */
[----:B------:R-:W2:Y:S04]  /*0b30*/  LDS R25, [R20+0x8] ;  /* 0x0000080014197984 */ /* 0x000ea80000000800 */
[----:B0-----:R-:W4:Y:S01]  /*0b40*/  LDS R14, [R20+0xc] ;  /* 0x00000c00140e7984 */ /* 0x001f220000000800 */
[----:B-----5:R-:W-:-:S03]  /*0b50*/  FFMA R27, R21, R27, R22 ;  /* 0x0000001b151b7223 */ /* 0x020fc60000000016 */
[----:B------:R-:W3:Y:S04]  /*0b60*/  LDG.E R21, desc[UR6][R18.64+0x4] ;  /* 0x0000040612157981 */ /* 0x000ee8000c1e1900 */
[----:B------:R-:W5:Y:S01]  /*0b70*/  LDG.E R22, desc[UR6][R18.64+0x8] ;  /* 0x0000080612167981 */ /* 0x000f62000c1e1900 */
[----:B--2---:R-:W-:Y:S01]  /*0b80*/  FFMA R29, R25, R24, R29 ;  /* 0x00000018191d7223 */ /* 0x004fe2000000001d */
[----:B------:R-:W-:-:S03]  /*0b90*/  IADD3 R10, PT, PT, R10, 0x4, RZ ;  /* 0x000000040a0a7810 */ /* 0x000fc60007ffe0ff */
[----:B----4-:R-:W-:Y:S01]  /*0ba0*/  FFMA R24, R14, R26, R29 ;  /* 0x0000001a0e187223 */ /* 0x010fe2000000001d */
[----:B---3--:R-:W-:-:S04]  /*0bb0*/  FFMA R28, R28, R21, R27 ;  /* 0x000000151c1c7223 */ /* 0x008fc8000000001b */
[----:B-----5:R-:W-:-:S04]  /*0bc0*/  FFMA R22, R25, R22, R28 ;  /* 0x0000001619167223 */ /* 0x020fc8000000001c */
[----:B------:R-:W-:-:S07]  /*0bd0*/  FFMA R22, R14, R15, R22 ;  /* 0x0000000f0e167223 */ /* 0x000fce0000000016 */
.L_x_39:
[----:B------:R-:W-:Y:S05]  /*0be0*/  @!P3 BRA `(.L_x_38) ;  /* 0x000000000094b947 */ /* 0x000fea0003800000 */
[----:B------:R-:W0:Y:S01]  /*0bf0*/  LDC R14, c[0x0][0x3a8] ;  /* 0x0000ea00ff0e7b82 */ /* 0x000e220000000800 */
[----:B------:R-:W-:-:S13]  /*0c00*/  ISETP.NE.AND P3, PT, R16, 0x1, PT ;  /* 0x000000011000780c */ /* 0x000fda0003f65270 */
[----:B------:R-:W-:Y:S01]  /*0c10*/  @P3 IMAD.IADD R21, R17, 0x1, R10 ;  /* 0x0000000111153824 */ /* 0x000fe200078e020a */
[----:B------:R-:W-:Y:S02]  /*0c20*/  @P3 IADD3 R25, PT, PT, R23, R10, RZ ;  /* 0x0000000a17193210 */ /* 0x000fe40007ffe0ff */
[----:B------:R-:W-:Y:S02]  /*0c30*/  @P3 IADD3 R10, PT, PT, R10, 0x2, RZ ;  /* 0x000000020a0a3810 */ /* 0x000fe40007ffe0ff */
[----:B0-----:R-:W-:Y:S02]  /*0c40*/  LOP3.LUT P4, RZ, R14, 0x1, RZ, 0xc0, !PT ;  /* 0x000000010eff7812 */ /* 0x001fe4000788c0ff */
[----:B------:R-:W0:Y:S11]  /*0c50*/  @P3 LDC.64 R14, c[0x0][0x388] ;  /* 0x0000e200ff0e3b82 */ /* 0x000e360000000a00 */
[----:B------:R-:W1:Y:S01]  /*0c60*/  @P4 LDC.64 R18, c[0x0][0x388] ;  /* 0x0000e200ff124b82 */ /* 0x000e620000000a00 */
[----:B0-----:R-:W-:Y:S01]  /*0c70*/  @P3 IMAD.WIDE R14, R21, 0x4, R14 ;  /* 0x00000004150e3825 */ /* 0x001fe200078e020e */
[----:B------:R-:W-:-:S04]  /*0c80*/  @P4 IADD3 R21, PT, PT, R17, R10, RZ ;  /* 0x0000000a11154210 */ /* 0x000fc80007ffe0ff */
[----:B------:R-:W2:Y:S01]  /*0c90*/  @P3 LDG.E R27, desc[UR6][R14.64] ;  /* 0x000000060e1b3981 */ /* 0x000ea2000c1e1900 */
[----:B------:R-:W-:-:S03]  /*0ca0*/  @P3 IMAD.WIDE R16, R8, 0x4, R14 ;  /* 0x0000000408103825 */ /* 0x000fc600078e020e */
[----:B------:R-:W3:Y:S01]  /*0cb0*/  @P3 LDG.E R26, desc[UR6][R14.64+0x4] ;  /* 0x000004060e1a3981 */ /* 0x000ee2000c1e1900 */
[----:B-1----:R-:W-:-:S03]  /*0cc0*/  @P4 IMAD.WIDE R18, R21, 0x4, R18 ;  /* 0x0000000415124825 */ /* 0x002fc600078e0212 */
[----:B------:R-:W4:Y:S01]  /*0cd0*/  @P3 LDG.E R29, desc[UR6][R16.64] ;  /* 0x00000006101d3981 */ /* 0x000f22000c1e1900 */
[----:B------:R-:W-:-:S03]  /*0ce0*/  @P4 IMAD.WIDE R20, R8, 0x4, R18 ;  /* 0x0000000408144825 */ /* 0x000fc600078e0212 */
[----:B------:R-:W5:Y:S04]  /*0cf0*/  @P3 LDG.E R28, desc[UR6][R16.64+0x4] ;  /* 0x00000406101c3981 */ /* 0x000f68000c1e1900 */
[----:B------:R-:W5:Y:S04]  /*0d00*/  @P4 LDG.E R19, desc[UR6][R18.64] ;  /* 0x0000000612134981 */ /* 0x000f68000c1e1900 */
[----:B------:R0:W5:Y:S02]  /*0d10*/  @P4 LDG.E R21, desc[UR6][R20.64] ;  /* 0x0000000614154981 */ /* 0x000164000c1e1900 */
[----:B0-----:R-:W0:Y:S01]  /*0d20*/  @P3 S2R R20, SR_CgaCtaId ;  /* 0x0000000000143919 */ /* 0x001e220000008800 */
[----:B------:R-:W-:-:S02]  /*0d30*/  @P3 MOV R18, 0x400 ;  /* 0x0000040000123802 */ /* 0x000fc40000000f00 */
[----:B------:R-:W-:Y:S02]  /*0d40*/  @P4 MOV R14, 0x400 ;  /* 0x00000400000e4802 */ /* 0x000fe40000000f00 */
[----:B0-----:R-:W-:Y:S02]  /*0d50*/  @P3 LEA R18, R20, R18, 0x18 ;  /* 0x0000001214123211 */ /* 0x001fe400078ec0ff */
[----:B------:R-:W0:Y:S02]  /*0d60*/  @P4 S2R R20, SR_CgaCtaId ;  /* 0x0000000000144919 */ /* 0x000e240000008800 */
[----:B------:R-:W-:Y:S01]  /*0d70*/  @P3 LEA R25, R25, R18, 0x2 ;  /* 0x0000001219193211 */ /* 0x000fe200078e10ff */
[----:B------:R-:W-:-:S04]  /*0d80*/  @P4 IMAD.IADD R23, R23, 0x1, R10 ;  /* 0x0000000117174824 */ /* 0x000fc800078e020a */
[----:B------:R-:W2:Y:S04]  /*0d90*/  @P3 LDS R15, [R25] ;  /* 0x00000000190f3984 */ /* 0x000ea80000000800 */
[----:B------:R-:W3:Y:S01]  /*0da0*/  @P3 LDS R10, [R25+0x4] ;  /* 0x00000400190a3984 */ /* 0x000ee20000000800 */
[----:B0-----:R-:W-:-:S04]  /*0db0*/  @P4 LEA R14, R20, R14, 0x18 ;  /* 0x0000000e140e4211 */ /* 0x001fc800078ec0ff */
[----:B------:R-:W-:-:S06]  /*0dc0*/  @P4 LEA R23, R23, R14, 0x2 ;  /* 0x0000000e17174211 */ /* 0x000fcc00078e10ff */
[----:B------:R-:W0:Y:S01]  /*0dd0*/  @P4 LDS R23, [R23] ;  /* 0x0000000017174984 */ /* 0x000e220000000800 */
[----:B--2---:R-:W-:-:S04]  /*0de0*/  @P3 FFMA R27, R15, R27, R24 ;  /* 0x0000001b0f1b3223 */ /* 0x004fc80000000018 */
[----:B---3--:R-:W-:Y:S01]  /*0df0*/  @P3 FFMA R24, R10, R26, R27 ;  /* 0x0000001a0a183223 */ /* 0x008fe2000000001b */
[----:B----4-:R-:W-:-:S04]  /*0e00*/  @P3 FFMA R29, R15, R29, R22 ;  /* 0x0000001d0f1d3223 */ /* 0x010fc80000000016 */
[----:B-----5:R-:W-:Y:S01]  /*0e10*/  @P3 FFMA R22, R10, R28, R29 ;  /* 0x0000001c0a163223 */ /* 0x020fe2000000001d */
[----:B0-----:R-:W-:-:S03]  /*0e20*/  @P4 FFMA R24, R23, R19, R24 ;  /* 0x0000001317184223 */ /* 0x001fc60000000018 */
[----:B------:R-:W-:-:S07]  /*0e30*/  @P4 FFMA R22, R23, R21, R22 ;  /* 0x0000001517164223 */ /* 0x000fce0000000016 */
.L_x_38:
[----:B------:R-:W-:Y:S05]  /*0e40*/  @P2 BRA `(.L_x_40) ;  /* 0xfffffff400c02947 */ /* 0x000fea000383ffff */
[----:B------:R-:W0:Y:S01]  /*0e50*/  LDCU UR4, c[0x0][0x3a8] ;  /* 0x00007500ff0477ac */ /* 0x000e220008000800 */
[----:B------:R-:W1:Y:S01]  /*0e60*/  LDC.64 R8, c[0x0][0x390] ;  /* 0x0000e400ff087b82 */ /* 0x000e620000000a00 */
[----:B0-----:R-:W-:Y:S01]  /*0e70*/  IMAD R11, R7, UR4, R2 ;  /* 0x00000004070b7c24 */ /* 0x001fe2000f8e0202 */
[----:B------:R-:W0:Y:S04]  /*0e80*/  LDCU UR4, c[0x0][0x3a8] ;  /* 0x00007500ff0477ac */ /* 0x000e280008000800 */
[----:B------:R-:W-:Y:S02]  /*0e90*/  IADD3 R10, PT, PT, R11, R6, RZ ;  /* 0x000000060b0a7210 */ /* 0x000fe40007ffe0ff */
[----:B------:R-:W-:Y:S02]  /*0ea0*/  IADD3 R6, PT, PT, R6, 0x1, RZ ;  /* 0x0000000106067810 */ /* 0x000fe40007ffe0ff */
[----:B------:R-:W-:-:S05]  /*0eb0*/  SHF.L.U32 R11, R10, 0x1, RZ ;  /* 0x000000010a0b7819 */ /* 0x000fca00000006ff */
[----:B-1----:R-:W-:-:S05]  /*0ec0*/  IMAD.WIDE R8, R11, 0x4, R8 ;  /* 0x000000040b087825 */ /* 0x002fca00078e0208 */
[----:B------:R1:W-:Y:S01]  /*0ed0*/  STG.E desc[UR6][R8.64], R24 ;  /* 0x0000001808007986 */ /* 0x0003e2000c101906 */
[----:B0-----:R-:W-:-:S03]  /*0ee0*/  ISETP.NE.AND P2, PT, R6, UR4, PT ;  /* 0x0000000406007c0c */ /* 0x001fc6000bf45270 */
[----:B------:R1:W-:Y:S10]  /*0ef0*/  STG.E desc[UR6][R8.64+0x4], R22 ;  /* 0x0000041608007986 */ /* 0x0003f4000c101906 */
[----:B------:R-:W-:Y:S05]  /*0f00*/  @P2 BRA `(.L_x_41) ;  /* 0xfffffff400702947 */ /* 0x000fea000383ffff */
[----:B------:R-:W-:Y:S05]  /*0f10*/  @P1 BRA `(.L_x_42) ;  /* 0xfffffff400581947 */ /* 0x000fea000383ffff */
[----:B------:R-:W-:Y:S05]  /*0f20*/  EXIT ;  /* 0x000000000000794d */ /* 0x000fea0003800000 */
.L_x_43:
        /* <DEDUP_REMOVED lines=13> */
.L_x_55:


//--------------------- .text._Z15standard_conv2dPfS_S_iiiiiii --------------------------
	.section	.text._Z15standard_conv2dPfS_S_iiiiiii,"ax",@progbits
	.align	128
        .global         _Z15standard_conv2dPfS_S_iiiiiii
        .type           _Z15standard_conv2dPfS_S_iiiiiii,@function
        .size           _Z15standard_conv2dPfS_S_iiiiiii,(.L_x_56 - _Z15standard_conv2dPfS_S_iiiiiii)
        .other          _Z15standard_conv2dPfS_S_iiiiiii,@"STO_CUDA_ENTRY STV_DEFAULT"
_Z15standard_conv2dPfS_S_iiiiiii:
.text._Z15standard_conv2dPfS_S_iiiiiii:
[----:B------:R-:W-:Y:S01]  /*0000*/  LDC R1, c[0x0][0x37c] ;  /* 0x0000df00ff017b82 */ /* 0x000fe20000000800 */
[----:B------:R-:W0:Y:S07]  /*0010*/  S2R R5, SR_TID.Y ;  /* 0x0000000000057919 */ /* 0x000e2e0000002200 */
[----:B------:R-:W1:Y:S01]  /*0020*/  LDC R3, c[0x0][0x360] ;  /* 0x0000d800ff037b82 */ /* 0x000e620000000800 */
[----:B------:R-:W2:Y:S01]  /*0030*/  LDCU.64 UR6, c[0x0][0x3a0] ;  /* 0x00007400ff0677ac */ /* 0x000ea20008000a00 */
[----:B------:R-:W1:Y:S06]  /*0040*/  S2R R0, SR_TID.X ;  /* 0x0000000000007919 */ /* 0x000e6c0000002100 */
[----:B------:R-:W0:Y:S08]  /*0050*/  S2UR UR5, SR_CTAID.Y ;  /* 0x00000000000579c3 */ /* 0x000e300000002600 */
[----:B------:R-:W0:Y:S08]  /*0060*/  LDC R2, c[0x0][0x364] ;  /* 0x0000d900ff027b82 */ /* 0x000e300000000800 */
[----:B------:R-:W1:Y:S01]  /*0070*/  S2UR UR4, SR_CTAID.X ;  /* 0x00000000000479c3 */ /* 0x000e620000002500 */
[----:B0-----:R-:W-:-:S05]  /*0080*/  IMAD R2, R2, UR5, R5 ;  /* 0x0000000502027c24 */ /* 0x001fca000f8e0205 */
[----:B--2---:R-:W-:Y:S01]  /*0090*/  ISETP.GE.AND P0, PT, R2, UR6, PT ;  /* 0x0000000602007c0c */ /* 0x004fe2000bf06270 */
[----:B-1----:R-:W-:-:S05]  /*00a0*/  IMAD R3, R3, UR4, R0 ;  /* 0x0000000403037c24 */ /* 0x002fca000f8e0200 */
[----:B------:R-:W-:-:S13]  /*00b0*/  ISETP.GE.OR P0, PT, R3, UR7, P0 ;  /* 0x0000000703007c0c */ /* 0x000fda0008706670 */
[----:B------:R-:W-:Y:S05]  /*00c0*/  @P0 EXIT ;  /* 0x000000000000094d */ /* 0x000fea0003800000 */
[----:B------:R-:W0:Y:S01]  /*00d0*/  LDCU.64 UR4, c[0x0][0x3a8] ;  /* 0x00007500ff0477ac */ /* 0x000e220008000a00 */
[----:B------:R-:W1:Y:S01]  /*00e0*/  LDC R4, c[0x0][0x3b0] ;  /* 0x0000ec00ff047b82 */ /* 0x000e620000000800 */
[----:B------:R-:W-:Y:S01]  /*00f0*/  IMAD.MOV.U32 R0, RZ, RZ, RZ ;  /* 0x000000ffff007224 */ /* 0x000fe200078e00ff */
[----:B------:R-:W2:Y:S01]  /*0100*/  LDCU.64 UR10, c[0x0][0x358] ;  /* 0x00006b00ff0a77ac */ /* 0x000ea20008000a00 */
[----:B0-----:R-:W-:Y:S01]  /*0110*/  UISETP.GE.AND UP0, UPT, UR4, 0x1, UPT ;  /* 0x000000010400788c */ /* 0x001fe2000bf06270 */
[--C-:B-1----:R-:W-:Y:S02]  /*0120*/  IMAD R6, R2, UR5, -R4.reuse ;  /* 0x0000000502067c24 */ /* 0x102fe4000f8e0a04 */
[----:B------:R-:W-:-:S06]  /*0130*/  IMAD R4, R3, UR5, -R4 ;  /* 0x0000000503047c24 */ /* 0x000fcc000f8e0a04 */
[----:B--2---:R-:W-:Y:S05]  /*0140*/  BRA.U !UP0, `(.L_x_44) ;  /* 0x0000000d083c7547 */ /* 0x004fea000b800000 */
[----:B------:R-:W-:Y:S01]  /*0150*/  SHF.R.S32.HI R5, RZ, 0x1f, R4 ;  /* 0x0000001fff057819 */ /* 0x000fe20000011404 */
[----:B------:R-:W-:Y:S01]  /*0160*/  IMAD.MOV.U32 R0, RZ, RZ, RZ ;  /* 0x000000ffff007224 */ /* 0x000fe200078e00ff */
[----:B------:R-:W-:Y:S02]  /*0170*/  ULOP3.LUT UR7, UR4, 0x7, URZ, 0xc0, !UPT ;  /* 0x0000000704077892 */ /* 0x000fe4000f8ec0ff */
[----:B------:R-:W-:Y:S02]  /*0180*/  ULOP3.LUT UR8, UR4, 0x3, URZ, 0xc0, !UPT ;  /* 0x0000000304087892 */ /* 0x000fe4000f8ec0ff */
[----:B------:R-:W-:-:S03]  /*0190*/  ULOP3.LUT UR5, UR4, 0x7ffffff8, URZ, 0xc0, !UPT ;  /* 0x7ffffff804057892 */ /* 0x000fc6000f8ec0ff */
[----:B------:R-:W-:-:S09]  /*01a0*/  UMOV UR4, URZ ;  /* 0x000000ff00047c82 */ /* 0x000fd20008000000 */
.L_x_51:
[----:B------:R-:W0:Y:S01]  /*01b0*/  LDCU UR6, c[0x0][0x3a8] ;  /* 0x00007500ff0677ac */ /* 0x000e220008000800 */
[----:B------:R-:W-:Y:S02]  /*01c0*/  VIADD R7, R6, UR4 ;  /* 0x0000000406077c36 */ /* 0x000fe40008000000 */
[----:B------:R-:W-:Y:S01]  /*01d0*/  IMAD.MOV.U32 R17, RZ, RZ, RZ ;  /* 0x000000ffff117224 */ /* 0x000fe200078e00ff */
[----:B------:R-:W1:Y:S01]  /*01e0*/  LDCU.64 UR12, c[0x0][0x398] ;  /* 0x00007300ff0c77ac */ /* 0x000e620008000a00 */
[----:B0-----:R-:W-:Y:S02]  /*01f0*/  UISETP.GE.U32.AND UP1, UPT, UR6, 0x8, UPT ;  /* 0x000000080600788c */ /* 0x001fe4000bf26070 */
[----:B------:R-:W-:Y:S01]  /*0200*/  UIMAD UR9, UR4, UR6, URZ ;  /* 0x00000006040972a4 */ /* 0x000fe2000f8e02ff */
[----:B-1----:R-:W-:Y:S01]  /*0210*/  ISETP.GE.AND P0, PT, R7, UR12, PT ;  /* 0x0000000c07007c0c */ /* 0x002fe2000bf06270 */
[----:B------:R-:W-:-:S03]  /*0220*/  UIADD3 UR4, UPT, UPT, UR4, 0x1, URZ ;  /* 0x0000000104047890 */ /* 0x000fc6000fffe0ff */
[C---:B------:R-:W-:Y:S01]  /*0230*/  ISETP.GT.AND P0, PT, R7.reuse, -0x1, !P0 ;  /* 0xffffffff0700780c */ /* 0x040fe20004704270 */
[----:B------:R-:W-:Y:S01]  /*0240*/  IMAD R7, R7, UR13, RZ ;  /* 0x0000000d07077c24 */ /* 0x000fe2000f8e02ff */
[----:B------:R-:W-:Y:S01]  /*0250*/  UISETP.NE.AND UP0, UPT, UR4, UR6, UPT ;  /* 0x000000060400728c */ /* 0x000fe2000bf05270 */
[----:B------:R-:W-:Y:S10]  /*0260*/  BRA.U !UP1, `(.L_x_45) ;  /* 0x0000000509447547 */ /* 0x000ff4000b800000 */
[----:B------:R-:W0:Y:S01]  /*0270*/  LDC.64 R10, c[0x0][0x380] ;  /* 0x0000e000ff0a7b82 */ /* 0x000e220000000a00 */
[----:B------:R-:W-:Y:S01]  /*0280*/  SHF.R.S32.HI R18, RZ, 0x1f, R7 ;  /* 0x0000001fff127819 */ /* 0x000fe20000011407 */
[----:B------:R-:W-:Y:S01]  /*0290*/  IMAD.MOV.U32 R19, RZ, RZ, RZ ;  /* 0x000000ffff137224 */ /* 0x000fe200078e00ff */
[----:B------:R-:W1:Y:S05]  /*02a0*/  LDCU UR6, c[0x0][0x39c] ;  /* 0x00007380ff0677ac */ /* 0x000e6a0008000800 */
[----:B------:R-:W2:Y:S02]  /*02b0*/  LDC.64 R8, c[0x0][0x388] ;  /* 0x0000e200ff087b82 */ /* 0x000ea40000000a00 */
.L_x_46:
[----:B------:R-:W-:Y:S01]  /*02c0*/  IMAD.IADD R20, R4, 0x1, R19 ;  /* 0x0000000104147824 */ /* 0x000fe200078e0213 */
[----:B-1----:R-:W-:Y:S01]  /*02d0*/  UMOV UR13, UR6 ;  /* 0x00000006000d7c82 */ /* 0x002fe20008000000 */
[----:B------:R-:W1:Y:S02]  /*02e0*/  LDC.64 R12, c[0x0][0x380] ;  /* 0x0000e000ff0c7b82 */ /* 0x000e640000000a00 */
[C---:B------:R-:W-:Y:S01]  /*02f0*/  VIADD R23, R20.reuse, 0x1 ;  /* 0x0000000114177836 */ /* 0x040fe20000000000 */
[----:B------:R-:W-:-:S04]  /*0300*/  ISETP.GE.AND P2, PT, R20, UR13, PT ;  /* 0x0000000d14007c0c */ /* 0x000fc8000bf46270 */
[----:B------:R-:W-:Y:S01]  /*0310*/  ISETP.GT.AND P2, PT, R20, -0x1, !P2 ;  /* 0xffffffff1400780c */ /* 0x000fe20005744270 */
[----:B------:R-:W3:Y:S03]  /*0320*/  LDC.64 R14, c[0x0][0x388] ;  /* 0x0000e200ff0e7b82 */ /* 0x000ee60000000a00 */
[----:B------:R-:W-:Y:S02]  /*0330*/  PLOP3.LUT P2, PT, P0, P2, PT, 0x80, 0x8 ;  /* 0x000000000008781c */ /* 0x000fe40000745070 */
[----:B------:R-:W-:-:S11]  /*0340*/  ISETP.GE.AND P6, PT, R23, UR13, PT ;  /* 0x0000000d17007c0c */ /* 0x000fd6000bfc6270 */
[----:B------:R-:W-:Y:S02]  /*0350*/  @P2 IMAD.IADD R17, R7, 0x1, R20 ;  /* 0x0000000107112824 */ /* 0x000fe400078e0214 */
[----:B------:R-:W-:Y:S02]  /*0360*/  @P2 VIADD R21, R19, UR9 ;  /* 0x0000000913152c36 */ /* 0x000fe40008000000 */
[----:B-1----:R-:W-:-:S04]  /*0370*/  @P2 IMAD.WIDE R12, R17, 0x4, R12 ;  /* 0x00000004110c2825 */ /* 0x002fc800078e020c */
[----:B---3--:R-:W-:Y:S02]  /*0380*/  @P2 IMAD.WIDE.U32 R16, R21, 0x4, R14 ;  /* 0x0000000415102825 */ /* 0x008fe400078e000e */
[----:B------:R2:W3:Y:S01]  /*0390*/  @P2 LDG.E R21, desc[UR10][R12.64] ;  /* 0x0000000a0c152981 */ /* 0x0004e2000c1e1900 */
[----:B------:R-:W-:Y:S02]  /*03a0*/  ISETP.GT.AND P6, PT, R23, -0x1, !P6 ;  /* 0xffffffff1700780c */ /* 0x000fe400077c4270 */
[----:B------:R-:W-:Y:S01]  /*03b0*/  SHF.R.S32.HI R14, RZ, 0x1f, R19 ;  /* 0x0000001fff0e7819 */ /* 0x000fe20000011413 */
[----:B------:R-:W3:Y:S01]  /*03c0*/  @P2 LDG.E R22, desc[UR10][R16.64] ;  /* 0x0000000a10162981 */ /* 0x000ee2000c1e1900 */
[----:B------:R-:W-:Y:S01]  /*03d0*/  IADD3 R24, P4, PT, R19, UR9, RZ ;  /* 0x0000000913187c10 */ /* 0x000fe2000ff9e0ff */
[----:B------:R-:W-:Y:S01]  /*03e0*/  VIADD R23, R20, 0x2 ;  /* 0x0000000214177836 */ /* 0x000fe20000000000 */
[----:B------:R-:W-:Y:S02]  /*03f0*/  IADD3 R15, P1, P3, R7, R19, R4 ;  /* 0x00000013070f7210 */ /* 0x000fe40007b3e004 */
[----:B------:R-:W-:Y:S01]  /*0400*/  PLOP3.LUT P6, PT, P0, P6, PT, 0x80, 0x8 ;  /* 0x000000000008781c */ /* 0x000fe200007cd070 */
[----:B------:R-:W-:Y:S01]  /*0410*/  IMAD.X R25, RZ, RZ, R14, P4 ;  /* 0x000000ffff197224 */ /* 0x000fe200020e060e */
[----:B------:R-:W-:-:S02]  /*0420*/  IADD3.X R26, PT, PT, R18, R14, R5, P1, P3 ;  /* 0x0000000e121a7210 */ /* 0x000fc40000fe6405 */
[----:B0-----:R-:W-:Y:S02]  /*0430*/  LEA R14, P3, R15, R10, 0x2 ;  /* 0x0000000a0f0e7211 */ /* 0x001fe400078610ff */
[C---:B--2---:R-:W-:Y:S02]  /*0440*/  LEA R12, P4, R24.reuse, R8, 0x2 ;  /* 0x00000008180c7211 */ /* 0x044fe400078810ff */
[----:B------:R-:W-:Y:S02]  /*0450*/  ISETP.GE.AND P1, PT, R23, UR13, PT ;  /* 0x0000000d17007c0c */ /* 0x000fe4000bf26270 */
[----:B------:R-:W-:Y:S02]  /*0460*/  LEA.HI.X R15, R15, R11, R26, 0x2, P3 ;  /* 0x0000000b0f0f7211 */ /* 0x000fe400018f141a */
[----:B------:R-:W-:Y:S02]  /*0470*/  LEA.HI.X R13, R24, R9, R25, 0x2, P4 ;  /* 0x00000009180d7211 */ /* 0x000fe400020f1419 */
[----:B------:R-:W-:-:S02]  /*0480*/  ISETP.GT.AND P1, PT, R23, -0x1, !P1 ;  /* 0xffffffff1700780c */ /* 0x000fc40004f24270 */
[----:B------:R-:W2:Y:S02]  /*0490*/  @P6 LDG.E R23, desc[UR10][R14.64+0x4] ;  /* 0x0000040a0e176981 */ /* 0x000ea4000c1e1900 */
[----:B------:R-:W-:Y:S02]  /*04a0*/  PLOP3.LUT P1, PT, P0, P1, PT, 0x80, 0x8 ;  /* 0x000000000008781c */ /* 0x000fe40000723070 */
[----:B------:R-:W2:Y:S11]  /*04b0*/  @P6 LDG.E R24, desc[UR10][R12.64+0x4] ;  /* 0x0000040a0c186981 */ /* 0x000eb6000c1e1900 */
[----:B------:R-:W4:Y:S04]  /*04c0*/  @P1 LDG.E R17, desc[UR10][R14.64+0x8] ;  /* 0x0000080a0e111981 */ /* 0x000f28000c1e1900 */
[----:B------:R-:W4:Y:S01]  /*04d0*/  @P1 LDG.E R16, desc[UR10][R12.64+0x8] ;  /* 0x0000080a0c101981 */ /* 0x000f22000c1e1900 */
[----:B------:R-:W-:-:S02]  /*04e0*/  VIADD R25, R20, 0x3 ;  /* 0x0000000314197836 */ /* 0x000fc40000000000 */
[----:B---3--:R-:W-:Y:S01]  /*04f0*/  @P2 FFMA R0, R21, R22, R0 ;  /* 0x0000001615002223 */ /* 0x008fe20000000000 */
[C---:B------:R-:W-:Y:S02]  /*0500*/  VIADD R21, R20.reuse, 0x4 ;  /* 0x0000000414157836 */ /* 0x040fe40000000000 */
[----:B------:R-:W-:Y:S01]  /*0510*/  ISETP.GE.AND P2, PT, R25, UR13, PT ;  /* 0x0000000d19007c0c */ /* 0x000fe2000bf46270 */
[C---:B------:R-:W-:Y:S02]  /*0520*/  VIADD R22, R20.reuse, 0x5 ;  /* 0x0000000514167836 */ /* 0x040fe40000000000 */
[----:B------:R-:W-:Y:S02]  /*0530*/  ISETP.GE.AND P4, PT, R21, UR13, PT ;  /* 0x0000000d15007c0c */ /* 0x000fe4000bf86270 */
[----:B------:R-:W-:Y:S02]  /*0540*/  ISETP.GT.AND P2, PT, R25, -0x1, !P2 ;  /* 0xffffffff1900780c */ /* 0x000fe40005744270 */
[----:B------:R-:W-:Y:S01]  /*0550*/  ISETP.GT.AND P4, PT, R21, -0x1, !P4 ;  /* 0xffffffff1500780c */ /* 0x000fe20006784270 */
[----:B------:R-:W-:Y:S01]  /*0560*/  VIADD R21, R20, 0x6 ;  /* 0x0000000614157836 */ /* 0x000fe20000000000 */
[----:B------:R-:W-:-:S02]  /*0570*/  ISETP.GE.AND P3, PT, R22, UR13, PT ;  /* 0x0000000d16007c0c */ /* 0x000fc4000bf66270 */
[----:B------:R-:W-:Y:S01]  /*0580*/  PLOP3.LUT P2, PT, P0, P2, PT, 0x80, 0x8 ;  /* 0x000000000008781c */ /* 0x000fe20000745070 */
[----:B------:R-:W-:Y:S01]  /*0590*/  VIADD R20, R20, 0x7 ;  /* 0x0000000714147836 */ /* 0x000fe20000000000 */
[C---:B------:R-:W-:Y:S02]  /*05a0*/  ISETP.GE.AND P5, PT, R21.reuse, UR13, PT ;  /* 0x0000000d15007c0c */ /* 0x040fe4000bfa6270 */
[----:B------:R-:W-:Y:S02]  /*05b0*/  ISETP.GT.AND P3, PT, R22, -0x1, !P3 ;  /* 0xffffffff1600780c */ /* 0x000fe40005f64270 */
[----:B------:R-:W-:Y:S02]  /*05c0*/  PLOP3.LUT P4, PT, P0, P4, PT, 0x80, 0x8 ;  /* 0x000000000008781c */ /* 0x000fe40000789070 */
[----:B------:R-:W-:Y:S02]  /*05d0*/  ISETP.GT.AND P5, PT, R21, -0x1, !P5 ;  /* 0xffffffff1500780c */ /* 0x000fe40006fa4270 */
[----:B------:R-:W-:Y:S01]  /*05e0*/  PLOP3.LUT P3, PT, P0, P3, PT, 0x80, 0x8 ;  /* 0x000000000008781c */ /* 0x000fe20000767070 */
[----:B--2---:R-:W-:Y:S01]  /*05f0*/  @P6 FFMA R0, R23, R24, R0 ;  /* 0x0000001817006223 */ /* 0x004fe20000000000 */
[----:B------:R-:W-:Y:S01]  /*0600*/  ISETP.GE.AND P6, PT, R20, UR13, PT ;  /* 0x0000000d14007c0c */ /* 0x000fe2000bfc6270 */
[----:B------:R-:W2:Y:S01]  /*0610*/  @P2 LDG.E R21, desc[UR10][R14.64+0xc] ;  /* 0x00000c0a0e152981 */ /* 0x000ea2000c1e1900 */
[----:B------:R-:W-:-:S02]  /*0620*/  PLOP3.LUT P5, PT, P0, P5, PT, 0x80, 0x8 ;  /* 0x000000000008781c */ /* 0x000fc400007ab070 */
[----:B------:R-:W-:Y:S02]  /*0630*/  ISETP.GT.AND P6, PT, R20, -0x1, !P6 ;  /* 0xffffffff1400780c */ /* 0x000fe400077c4270 */
[----:B------:R-:W2:Y:S02]  /*0640*/  @P2 LDG.E R20, desc[UR10][R12.64+0xc] ;  /* 0x00000c0a0c142981 */ /* 0x000ea4000c1e1900 */
[----:B------:R-:W-:Y:S02]  /*0650*/  PLOP3.LUT P6, PT, P0, P6, PT, 0x80, 0x8 ;  /* 0x000000000008781c */ /* 0x000fe400007cd070 */
[----:B------:R-:W3:Y:S04]  /*0660*/  @P4 LDG.E R23, desc[UR10][R14.64+0x10] ;  /* 0x0000100a0e174981 */ /* 0x000ee8000c1e1900 */
[----:B------:R-:W3:Y:S01]  /*0670*/  @P4 LDG.E R22, desc[UR10][R12.64+0x10] ;  /* 0x0000100a0c164981 */ /* 0x000ee2000c1e1900 */
[----:B----4-:R-:W-:-:S03]  /*0680*/  @P1 FFMA R0, R17, R16, R0 ;  /* 0x0000001011001223 */ /* 0x010fc60000000000 */
[----:B------:R-:W4:Y:S04]  /*0690*/  @P3 LDG.E R17, desc[UR10][R14.64+0x14] ;  /* 0x0000140a0e113981 */ /* 0x000f28000c1e1900 */
[----:B------:R-:W4:Y:S04]  /*06a0*/  @P3 LDG.E R16, desc[UR10][R12.64+0x14] ;  /* 0x0000140a0c103981 */ /* 0x000f28000c1e1900 */
[----:B------:R-:W5:Y:S04]  /*06b0*/  @P5 LDG.E R25, desc[UR10][R14.64+0x18] ;  /* 0x0000180a0e195981 */ /* 0x000f68000c1e1900 */
[----:B------:R-:W5:Y:S04]  /*06c0*/  @P5 LDG.E R24, desc[UR10][R12.64+0x18] ;  /* 0x0000180a0c185981 */ /* 0x000f68000c1e1900 */
[----:B------:R-:W5:Y:S04]  /*06d0*/  @P6 LDG.E R27, desc[UR10][R14.64+0x1c] ;  /* 0x00001c0a0e1b6981 */ /* 0x000f68000c1e1900 */
[----:B------:R-:W5:Y:S01]  /*06e0*/  @P6 LDG.E R26, desc[UR10][R12.64+0x1c] ;  /* 0x00001c0a0c1a6981 */ /* 0x000f62000c1e1900 */
[----:B------:R-:W-:-:S05]  /*06f0*/  VIADD R19, R19, 0x8 ;  /* 0x0000000813137836 */ /* 0x000fca0000000000 */
[----:B------:R-:W-:Y:S01]  /*0700*/  ISETP.NE.AND P1, PT, R19, UR5, PT ;  /* 0x0000000513007c0c */ /* 0x000fe2000bf25270 */
[----:B--2---:R-:W-:-:S04]  /*0710*/  @P2 FFMA R0, R21, R20, R0 ;  /* 0x0000001415002223 */ /* 0x004fc80000000000 */
[----:B---3--:R-:W-:-:S04]  /*0720*/  @P4 FFMA R0, R23, R22, R0 ;  /* 0x0000001617004223 */ /* 0x008fc80000000000 */
[----:B----4-:R-:W-:-:S04]  /*0730*/  @P3 FFMA R0, R17, R16, R0 ;  /* 0x0000001011003223 */ /* 0x010fc80000000000 */
[----:B-----5:R-:W-:-:S04]  /*0740*/  @P5 FFMA R0, R25, R24, R0 ;  /* 0x0000001819005223 */ /* 0x020fc80000000000 */
[----:B------:R-:W-:Y:S01]  /*0750*/  @P6 FFMA R0, R27, R26, R0 ;  /* 0x0000001a1b006223 */ /* 0x000fe20000000000 */
[----:B------:R-:W-:Y:S06]  /*0760*/  @P1 BRA `(.L_x_46) ;  /* 0xfffffff800d41947 */ /* 0x000fec000383ffff */
[----:B------:R-:W-:-:S07]  /*0770*/  IMAD.U32 R17, RZ, RZ, UR5 ;  /* 0x00000005ff117e24 */ /* 0x000fce000f8e00ff */
.L_x_45:
[----:B------:R-:W-:-:S09]  /*0780*/  UISETP.NE.AND UP1, UPT, UR7, URZ, UPT ;  /* 0x000000ff0700728c */ /* 0x000fd2000bf25270 */
[----:B------:R-:W-:Y:S05]  /*0790*/  BRA.U !UP1, `(.L_x_47) ;  /* 0x0000000509a47547 */ /* 0x000fea000b800000 */
[----:B------:R-:W-:Y:S02]  /*07a0*/  UIADD3 UR6, UPT, UPT, UR7, -0x1, URZ ;  /* 0xffffffff07067890 */ /* 0x000fe4000fffe0ff */
[----:B------:R-:W-:Y:S02]  /*07b0*/  UISETP.NE.AND UP2, UPT, UR8, URZ, UPT ;  /* 0x000000ff0800728c */ /* 0x000fe4000bf45270 */
[----:B------:R-:W-:-:S09]  /*07c0*/  UISETP.GE.U32.AND UP1, UPT, UR6, 0x3, UPT ;  /* 0x000000030600788c */ /* 0x000fd2000bf26070 */
[----:B------:R-:W-:Y:S05]  /*07d0*/  BRA.U !UP1, `(.L_x_48) ;  /* 0x0000000109b87547 */ /* 0x000fea000b800000 */
[----:B------:R-:W-:Y:S01]  /*07e0*/  IMAD.IADD R16, R4, 0x1, R17 ;  /* 0x0000000104107824 */ /* 0x000fe200078e0211 */
[----:B------:R-:W0:Y:S01]  /*07f0*/  LDC.64 R10, c[0x0][0x380] ;  /* 0x0000e000ff0a7b82 */ /* 0x000e220000000a00 */
[----:B------:R-:W-:Y:S02]  /*0800*/  SHF.R.S32.HI R20, RZ, 0x1f, R7 ;  /* 0x0000001fff147819 */ /* 0x000fe40000011407 */
[C---:B------:R-:W-:Y:S01]  /*0810*/  VIADD R18, R16.reuse, 0x1 ;  /* 0x0000000110127836 */ /* 0x040fe20000000000 */
[C---:B------:R-:W-:Y:S01]  /*0820*/  ISETP.GE.AND P1, PT, R16.reuse, UR13, PT ;  /* 0x0000000d10007c0c */ /* 0x040fe2000bf26270 */
[C---:B------:R-:W-:Y:S02]  /*0830*/  VIADD R21, R16.reuse, 0x2 ;  /* 0x0000000210157836 */ /* 0x040fe40000000000 */
[C---:B------:R-:W-:Y:S01]  /*0840*/  VIADD R22, R16.reuse, 0x3 ;  /* 0x0000000310167836 */ /* 0x040fe20000000000 */
[----:B------:R-:W1:Y:S01]  /*0850*/  LDC.64 R8, c[0x0][0x380] ;  /* 0x0000e000ff087b82 */ /* 0x000e620000000a00 */
[----:B------:R-:W-:-:S02]  /*0860*/  ISETP.GT.AND P1, PT, R16, -0x1, !P1 ;  /* 0xffffffff1000780c */ /* 0x000fc40004f24270 */
[C---:B------:R-:W-:Y:S02]  /*0870*/  ISETP.GE.AND P4, PT, R18.reuse, UR13, PT ;  /* 0x0000000d12007c0c */ /* 0x040fe4000bf86270 */
[----:B------:R-:W-:Y:S02]  /*0880*/  PLOP3.LUT P1, PT, P0, P1, PT, 0x80, 0x8 ;  /* 0x000000000008781c */ /* 0x000fe40000723070 */
[----:B------:R-:W-:Y:S01]  /*0890*/  ISETP.GT.AND P4, PT, R18, -0x1, !P4 ;  /* 0xffffffff1200780c */ /* 0x000fe20006784270 */
[----:B------:R-:W2:Y:S01]  /*08a0*/  LDC.64 R14, c[0x0][0x388] ;  /* 0x0000e200ff0e7b82 */ /* 0x000ea20000000a00 */
[----:B------:R-:W-:Y:S02]  /*08b0*/  IADD3 R18, P5, P6, R7, R17, R4 ;  /* 0x0000001107127210 */ /* 0x000fe40007ebe004 */
[----:B------:R-:W-:Y:S02]  /*08c0*/  ISETP.GE.AND P2, PT, R21, UR13, PT ;  /* 0x0000000d15007c0c */ /* 0x000fe4000bf46270 */
[----:B------:R-:W-:-:S02]  /*08d0*/  IADD3.X R20, PT, PT, R20, RZ, R5, P5, P6 ;  /* 0x000000ff14147210 */ /* 0x000fc40002fec405 */
[C---:B------:R-:W-:Y:S01]  /*08e0*/  ISETP.GE.AND P3, PT, R22.reuse, UR13, PT ;  /* 0x0000000d16007c0c */ /* 0x040fe2000bf66270 */
[----:B------:R-:W3:Y:S01]  /*08f0*/  LDC.64 R12, c[0x0][0x388] ;  /* 0x0000e200ff0c7b82 */ /* 0x000ee20000000a00 */
[----:B------:R-:W-:Y:S01]  /*0900*/  ISETP.GT.AND P2, PT, R21, -0x1, !P2 ;  /* 0xffffffff1500780c */ /* 0x000fe20005744270 */
[----:B------:R-:W-:Y:S01]  /*0910*/  @P1 IMAD.IADD R19, R7, 0x1, R16 ;  /* 0x0000000107131824 */ /* 0x000fe200078e0210 */
[----:B------:R-:W-:Y:S02]  /*0920*/  IADD3 R16, P5, PT, R17, UR9, RZ ;  /* 0x0000000911107c10 */ /* 0x000fe4000ffbe0ff */
[----:B------:R-:W-:Y:S01]  /*0930*/  PLOP3.LUT P4, PT, P0, P4, PT, 0x80, 0x8 ;  /* 0x000000000008781c */ /* 0x000fe20000789070 */
[----:B0-----:R-:W-:Y:S01]  /*0940*/  @P1 IMAD.WIDE R10, R19, 0x4, R10 ;  /* 0x00000004130a1825 */ /* 0x001fe200078e020a */
[----:B------:R-:W-:Y:S02]  /*0950*/  ISETP.GT.AND P3, PT, R22, -0x1, !P3 ;  /* 0xffffffff1600780c */ /* 0x000fe40005f64270 */
[C---:B-1----:R-:W-:Y:S01]  /*0960*/  LEA R8, P6, R18.reuse, R8, 0x2 ;  /* 0x0000000812087211 */ /* 0x042fe200078c10ff */
[----:B------:R-:W-:Y:S01]  /*0970*/  @P1 VIADD R19, R17, UR9 ;  /* 0x0000000911131c36 */ /* 0x000fe20008000000 */
[----:B------:R-:W-:Y:S01]  /*0980*/  PLOP3.LUT P2, PT, P0, P2, PT, 0x80, 0x8 ;  /* 0x000000000008781c */ /* 0x000fe20000745070 */
[----:B------:R-:W4:Y:S01]  /*0990*/  @P1 LDG.E R11, desc[UR10][R10.64] ;  /* 0x0000000a0a0b1981 */ /* 0x000f22000c1e1900 */
[----:B------:R-:W-:Y:S01]  /*09a0*/  LEA.HI.X R9, R18, R9, R20, 0x2, P6 ;  /* 0x0000000912097211 */ /* 0x000fe200030f1414 */
[----:B------:R-:W-:Y:S01]  /*09b0*/  IMAD.X R18, RZ, RZ, RZ, P5 ;  /* 0x000000ffff127224 */ /* 0x000fe200028e06ff */
[----:B------:R-:W-:Y:S01]  /*09c0*/  PLOP3.LUT P3, PT, P0, P3, PT, 0x80, 0x8 ;  /* 0x000000000008781c */ /* 0x000fe20000767070 */
[----:B--2---:R-:W-:-:S02]  /*09d0*/  @P1 IMAD.WIDE.U32 R14, R19, 0x4, R14 ;  /* 0x00000004130e1825 */ /* 0x004fc400078e000e */
[----:B------:R-:W2:Y:S04]  /*09e0*/  @P4 LDG.E R19, desc[UR10][R8.64+0x4] ;  /* 0x0000040a08134981 */ /* 0x000ea8000c1e1900 */
[----:B------:R-:W4:Y:S01]  /*09f0*/  @P1 LDG.E R14, desc[UR10][R14.64] ;  /* 0x0000000a0e0e1981 */ /* 0x000f22000c1e1900 */
[----:B---3--:R-:W-:-:S03]  /*0a00*/  LEA R12, P5, R16, R12, 0x2 ;  /* 0x0000000c100c7211 */ /* 0x008fc600078a10ff */
[----:B------:R-:W3:Y:S01]  /*0a10*/  @P2 LDG.E R21, desc[UR10][R8.64+0x8] ;  /* 0x0000080a08152981 */ /* 0x000ee2000c1e1900 */
[----:B------:R-:W-:-:S03]  /*0a20*/  LEA.HI.X R13, R16, R13, R18, 0x2, P5 ;  /* 0x0000000d100d7211 */ /* 0x000fc600028f1412 */
[----:B------:R-:W5:Y:S04]  /*0a30*/  @P3 LDG.E R23, desc[UR10][R8.64+0xc] ;  /* 0x00000c0a08173981 */ /* 0x000f68000c1e1900 */
[----:B------:R-:W2:Y:S04]  /*0a40*/  @P4 LDG.E R16, desc[UR10][R12.64+0x4] ;  /* 0x0000040a0c104981 */ /* 0x000ea8000c1e1900 */
[----:B------:R-:W3:Y:S04]  /*0a50*/  @P2 LDG.E R18, desc[UR10][R12.64+0x8] ;  /* 0x0000080a0c122981 */ /* 0x000ee8000c1e1900 */
[----:B------:R-:W5:Y:S01]  /*0a60*/  @P3 LDG.E R20, desc[UR10][R12.64+0xc] ;  /* 0x00000c0a0c143981 */ /* 0x000f62000c1e1900 */
[----:B------:R-:W-:-:S02]  /*0a70*/  VIADD R17, R17, 0x4 ;  /* 0x0000000411117836 */ /* 0x000fc40000000000 */
[----:B----4-:R-:W-:-:S04]  /*0a80*/  @P1 FFMA R0, R11, R14, R0 ;  /* 0x0000000e0b001223 */ /* 0x010fc80000000000 */
[----:B--2---:R-:W-:-:S04]  /*0a90*/  @P4 FFMA R0, R19, R16, R0 ;  /* 0x0000001013004223 */ /* 0x004fc80000000000 */
[----:B---3--:R-:W-:-:S04]  /*0aa0*/  @P2 FFMA R0, R21, R18, R0 ;  /* 0x0000001215002223 */ /* 0x008fc80000000000 */
[----:B-----5:R-:W-:-:S07]  /*0ab0*/  @P3 FFMA R0, R23, R20, R0 ;  /* 0x0000001417003223 */ /* 0x020fce0000000000 */
.L_x_48:
[----:B------:R-:W-:Y:S05]  /*0ac0*/  BRA.U !UP2, `(.L_x_47) ;  /* 0x000000010ad87547 */ /* 0x000fea000b800000 */
[----:B------:R-:W0:Y:S01]  /*0ad0*/  LDCU UR6, c[0x0][0x3a8] ;  /* 0x00007500ff0677ac */ /* 0x000e220008000800 */
[----:B------:R-:W-:Y:S02]  /*0ae0*/  UISETP.NE.AND UP1, UPT, UR8, 0x1, UPT ;  /* 0x000000010800788c */ /* 0x000fe4000bf25270 */
[----:B0-----:R-:W-:-:S07]  /*0af0*/  ULOP3.LUT UP2, URZ, UR6, 0x1, URZ, 0xc0, !UPT ;  /* 0x0000000106ff7892 */ /* 0x001fce000f84c0ff */
[----:B------:R-:W-:Y:S05]  /*0b00*/  BRA.U !UP1, `(.L_x_49) ;  /* 0x0000000109847547 */ /* 0x000fea000b800000 */
[----:B------:R-:W-:Y:S01]  /*0b10*/  IMAD.IADD R22, R4, 0x1, R17 ;  /* 0x0000000104167824 */ /* 0x000fe200078e0211 */
[----:B------:R-:W0:Y:S03]  /*0b20*/  LDC.64 R12, c[0x0][0x380] ;  /* 0x0000e000ff0c7b82 */ /* 0x000e260000000a00 */
[C---:B------:R-:W-:Y:S01]  /*0b30*/  VIADD R8, R22.reuse, 0x1 ;  /* 0x0000000116087836 */ /* 0x040fe20000000000 */
[----:B------:R-:W-:-:S04]  /*0b40*/  ISETP.GE.AND P2, PT, R22, UR13, PT ;  /* 0x0000000d16007c0c */ /* 0x000fc8000bf46270 */
[----:B------:R-:W-:Y:S01]  /*0b50*/  ISETP.GE.AND P1, PT, R8, UR13, PT ;  /* 0x0000000d08007c0c */ /* 0x000fe2000bf26270 */
[----:B------:R-:W1:Y:S01]  /*0b60*/  LDC.64 R14, c[0x0][0x388] ;  /* 0x0000e200ff0e7b82 */ /* 0x000e620000000a00 */
[----:B------:R-:W-:Y:S02]  /*0b70*/  ISETP.GT.AND P2, PT, R22, -0x1, !P2 ;  /* 0xffffffff1600780c */ /* 0x000fe40005744270 */
[----:B------:R-:W-:Y:S02]  /*0b80*/  ISETP.GT.AND P1, PT, R8, -0x1, !P1 ;  /* 0xffffffff0800780c */ /* 0x000fe40004f24270 */
[----:B------:R-:W-:Y:S02]  /*0b90*/  PLOP3.LUT P2, PT, P0, P2, PT, 0x80, 0x8 ;  /* 0x000000000008781c */ /* 0x000fe40000745070 */
[----:B------:R-:W-:Y:S01]  /*0ba0*/  PLOP3.LUT P1, PT, P0, P1, PT, 0x80, 0x8 ;  /* 0x000000000008781c */ /* 0x000fe20000723070 */
[----:B------:R-:W2:Y:S08]  /*0bb0*/  LDC.64 R8, c[0x0][0x380] ;  /* 0x0000e000ff087b82 */ /* 0x000eb00000000a00 */
[----:B------:R-:W3:Y:S02]  /*0bc0*/  LDC.64 R10, c[0x0][0x388] ;  /* 0x0000e200ff0a7b82 */ /* 0x000ee40000000a00 */
[----:B------:R-:W-:-:S02]  /*0bd0*/  @P2 IMAD.IADD R23, R7, 0x1, R22 ;  /* 0x0000000107172824 */ /* 0x000fc400078e0216 */
[----:B------:R-:W-:Y:S01]  /*0be0*/  @P1 SHF.R.S32.HI R19, RZ, 0x1f, R7 ;  /* 0x0000001fff131819 */ /* 0x000fe20000011407 */
[----:B------:R-:W-:Y:S01]  /*0bf0*/  @P2 VIADD R21, R17, UR9 ;  /* 0x0000000911152c36 */ /* 0x000fe20008000000 */
[----:B------:R-:W-:Y:S01]  /*0c00*/  @P1 SHF.R.S32.HI R20, RZ, 0x1f, R17 ;  /* 0x0000001fff141819 */ /* 0x000fe20000011411 */
[----:B0-----:R-:W-:Y:S01]  /*0c10*/  @P2 IMAD.WIDE R12, R23, 0x4, R12 ;  /* 0x00000004170c2825 */ /* 0x001fe200078e020c */
[----:B------:R-:W-:Y:S02]  /*0c20*/  @P1 IADD3 R16, P3, P4, R7, R17, R4 ;  /* 0x0000001107101210 */ /* 0x000fe40007c7e004 */
[----:B------:R-:W-:Y:S01]  /*0c30*/  @P1 IADD3 R18, P5, PT, R17, UR9, RZ ;  /* 0x0000000911121c10 */ /* 0x000fe2000ffbe0ff */
[----:B-1----:R-:W-:Y:S01]  /*0c40*/  @P2 IMAD.WIDE.U32 R14, R21, 0x4, R14 ;  /* 0x00000004150e2825 */ /* 0x002fe200078e000e */
[----:B------:R-:W-:Y:S01]  /*0c50*/  @P1 IADD3.X R19, PT, PT, R19, R20, R5, P3, P4 ;  /* 0x0000001413131210 */ /* 0x000fe20001fe8405 */
[----:B------:R-:W4:Y:S02]  /*0c60*/  @P2 LDG.E R13, desc[UR10][R12.64] ;  /* 0x0000000a0c0d2981 */ /* 0x000f24000c1e1900 */
[----:B------:R-:W-:Y:S01]  /*0c70*/  @P1 IMAD.X R20, RZ, RZ, R20, P5 ;  /* 0x000000ffff141224 */ /* 0x000fe200028e0614 */
[C---:B--2---:R-:W-:Y:S01]  /*0c80*/  @P1 LEA R8, P3, R16.reuse, R8, 0x2 ;  /* 0x0000000810081211 */ /* 0x044fe200078610ff */
[----:B------:R-:W4:Y:S03]  /*0c90*/  @P2 LDG.E R15, desc[UR10][R14.64] ;  /* 0x0000000a0e0f2981 */ /* 0x000f26000c1e1900 */
[----:B------:R-:W-:-:S02]  /*0ca0*/  @P1 LEA.HI.X R9, R16, R9, R19, 0x2, P3 ;  /* 0x0000000910091211 */ /* 0x000fc400018f1413 */
[----:B---3--:R-:W-:-:S04]  /*0cb0*/  @P1 LEA R10, P4, R18, R10, 0x2 ;  /* 0x0000000a120a1211 */ /* 0x008fc800078810ff */
[----:B------:R-:W2:Y:S01]  /*0cc0*/  @P1 LDG.E R9, desc[UR10][R8.64+0x4] ;  /* 0x0000040a08091981 */ /* 0x000ea2000c1e1900 */
[----:B------:R-:W-:-:S05]  /*0cd0*/  @P1 LEA.HI.X R11, R18, R11, R20, 0x2, P4 ;  /* 0x0000000b120b1211 */ /* 0x000fca00020f1414 */
[----:B------:R-:W2:Y:S01]  /*0ce0*/  @P1 LDG.E R10, desc[UR10][R10.64+0x4] ;  /* 0x0000040a0a0a1981 */ /* 0x000ea2000c1e1900 */
[----:B------:R-:W-:Y:S02]  /*0cf0*/  VIADD R17, R17, 0x2 ;  /* 0x0000000211117836 */ /* 0x000fe40000000000 */
[----:B----4-:R-:W-:-:S04]  /*0d00*/  @P2 FFMA R0, R15, R13, R0 ;  /* 0x0000000d0f002223 */ /* 0x010fc80000000000 */
[----:B--2---:R-:W-:-:S07]  /*0d10*/  @P1 FFMA R0, R9, R10, R0 ;  /* 0x0000000a09001223 */ /* 0x004fce0000000000 */
.L_x_49:
[----:B------:R-:W-:Y:S05]  /*0d20*/  BRA.U !UP2, `(.L_x_47) ;  /* 0x000000010a407547 */ /* 0x000fea000b800000 */
[----:B------:R-:W-:Y:S01]  /*0d30*/  IMAD.IADD R12, R4, 0x1, R17 ;  /* 0x00000001040c7824 */ /* 0x000fe200078e0211 */
[----:B------:R-:W-:Y:S04]  /*0d40*/  BSSY.RECONVERGENT B0, `(.L_x_47) ;  /* 0x000000e000007945 */ /* 0x000fe80003800200 */
[----:B------:R-:W-:-:S04]  /*0d50*/  ISETP.GE.AND P1, PT, R12, UR13, PT ;  /* 0x0000000d0c007c0c */ /* 0x000fc8000bf26270 */
[----:B------:R-:W-:-:S04]  /*0d60*/  ISETP.GT.AND P1, PT, R12, -0x1, !P1 ;  /* 0xffffffff0c00780c */ /* 0x000fc80004f24270 */
[----:B------:R-:W-:-:S13]  /*0d70*/  PLOP3.LUT P1, PT, P0, P1, PT, 0x80, 0x8 ;  /* 0x000000000008781c */ /* 0x000fda0000723070 */
[----:B------:R-:W-:Y:S05]  /*0d80*/  @!P1 BRA `(.L_x_50) ;  /* 0x0000000000249947 */ /* 0x000fea0003800000 */
[----:B------:R-:W0:Y:S01]  /*0d90*/  LDC.64 R8, c[0x0][0x380] ;  /* 0x0000e000ff087b82 */ /* 0x000e220000000a00 */
[----:B------:R-:W-:Y:S02]  /*0da0*/  IMAD.IADD R7, R7, 0x1, R12 ;  /* 0x0000000107077824 */ /* 0x000fe400078e020c */
[----:B------:R-:W-:-:S05]  /*0db0*/  VIADD R17, R17, UR9 ;  /* 0x0000000911117c36 */ /* 0x000fca0008000000 */
[----:B------:R-:W1:Y:S01]  /*0dc0*/  LDC.64 R10, c[0x0][0x388] ;  /* 0x0000e200ff0a7b82 */ /* 0x000e620000000a00 */
[----:B0-----:R-:W-:-:S06]  /*0dd0*/  IMAD.WIDE R8, R7, 0x4, R8 ;  /* 0x0000000407087825 */ /* 0x001fcc00078e0208 */
[----:B------:R-:W2:Y:S01]  /*0de0*/  LDG.E R9, desc[UR10][R8.64] ;  /* 0x0000000a08097981 */ /* 0x000ea2000c1e1900 */
[----:B-1----:R-:W-:-:S06]  /*0df0*/  IMAD.WIDE.U32 R10, R17, 0x4, R10 ;  /* 0x00000004110a7825 */ /* 0x002fcc00078e000a */
[----:B------:R-:W2:Y:S02]  /*0e00*/  LDG.E R10, desc[UR10][R10.64] ;  /* 0x0000000a0a0a7981 */ /* 0x000ea4000c1e1900 */
[----:B--2---:R-:W-:-:S07]  /*0e10*/  FFMA R0, R9, R10, R0 ;  /* 0x0000000a09007223 */ /* 0x004fce0000000000 */
.L_x_50:
[----:B------:R-:W-:Y:S05]  /*0e20*/  BSYNC.RECONVERGENT B0 ;  /* 0x0000000000007941 */ /* 0x000fea0003800200 */
.L_x_47:
[----:B------:R-:W-:Y:S05]  /*0e30*/  BRA.U UP0, `(.L_x_51) ;  /* 0xfffffff100dc7547 */ /* 0x000fea000b83ffff */
.L_x_44:
[----:B------:R-:W0:Y:S01]  /*0e40*/  LDC.64 R4, c[0x0][0x390] ;  /* 0x0000e400ff047b82 */ /* 0x000e220000000a00 */
[----:B------:R-:W1:Y:S02]  /*0e50*/  LDCU UR6, c[0x0][0x3a4] ;  /* 0x00007480ff0677ac */ /* 0x000e640008000800 */
[----:B-1----:R-:W-:-:S04]  /*0e60*/  IMAD R3, R2, UR6, R3 ;  /* 0x0000000602037c24 */ /* 0x002fc8000f8e0203 */
[----:B0-----:R-:W-:-:S05]  /*0e70*/  IMAD.WIDE R2, R3, 0x4, R4 ;  /* 0x0000000403027825 */ /* 0x001fca00078e0204 */
[----:B------:R-:W-:Y:S01]  /*0e80*/  STG.E desc[UR10][R2.64], R0 ;  /* 0x0000000002007986 */ /* 0x000fe2000c10190a */
[----:B------:R-:W-:Y:S05]  /*0e90*/  EXIT ;  /* 0x000000000000794d */ /* 0x000fea0003800000 */
.L_x_52:
        /* <DEDUP_REMOVED lines=14> */
.L_x_56:


//--------------------- .nv.global.init           --------------------------
	.section	.nv.global.init,"aw",@progbits
	.align	4
.nv.global.init:
	.type		mrg32k3aM1SubSeq,@object
	.size		mrg32k3aM1SubSeq,(mrg32k3aM2SubSeq - mrg32k3aM1SubSeq)
mrg32k3aM1SubSeq:
        /*0000*/ 	.byte	0x0b, 0xcc, 0xee, 0x04, 0x73, 0x29, 0x8b, 0x6f, 0xf6, 0x53, 0x03, 0xf6, 0x23, 0xf6, 0xea, 0xda
        /* <DEDUP_REMOVED lines=125> */
	.type		mrg32k3aM2SubSeq,@object
	.size		mrg32k3aM2SubSeq,(mrg32k3aM1 - mrg32k3aM2SubSeq)
mrg32k3aM2SubSeq:
        /* <DEDUP_REMOVED lines=126> */
	.type		mrg32k3aM1,@object
	.size		mrg32k3aM1,(mrg32k3aM1Seq - mrg32k3aM1)
mrg32k3aM1:
        /* <DEDUP_REMOVED lines=144> */
	.type		mrg32k3aM1Seq,@object
	.size		mrg32k3aM1Seq,(mrg32k3aM2 - mrg32k3aM1Seq)
mrg32k3aM1Seq:
        /* <DEDUP_REMOVED lines=144> */
	.type		mrg32k3aM2,@object
	.size		mrg32k3aM2,(mrg32k3aM2Seq - mrg32k3aM2)
mrg32k3aM2:
        /* <DEDUP_REMOVED lines=144> */
	.type		mrg32k3aM2Seq,@object
	.size		mrg32k3aM2Seq,(precalc_xorwow_matrix - mrg32k3aM2Seq)
mrg32k3aM2Seq:
        /* <DEDUP_REMOVED lines=144> */
	.type		precalc_xorwow_matrix,@object
	.size		precalc_xorwow_matrix,(precalc_xorwow_offset_matrix - precalc_xorwow_matrix)
precalc_xorwow_matrix:
        /* <DEDUP_REMOVED lines=6400> */
	.type		precalc_xorwow_offset_matrix,@object
	.size		precalc_xorwow_offset_matrix,(.L_1 - precalc_xorwow_offset_matrix)
precalc_xorwow_offset_matrix:
        /* <DEDUP_REMOVED lines=6400> */
.L_1:


//--------------------- .nv.shared._Z26deform_conv2d_with_capturePfS_S_S_S_iiiiiii --------------------------
	.section	.nv.shared._Z26deform_conv2d_with_capturePfS_S_S_S_iiiiiii,"aw",@nobits
	.sectionflags	@""
	.align	16
	.zero		1024


//--------------------- .nv.shared.reserved.0     --------------------------
	.section	.nv.shared.reserved.0,"aw",@nobits
	.weak		__nv_reservedSMEM_offset_0_alias
	.size		__nv_reservedSMEM_offset_0_alias, 0, 64
	.other		__nv_reservedSMEM_offset_0_alias,@"STO_CUDA_RESERVED_SHARED STV_DEFAULT"
__nv_reservedSMEM_offset_0_alias:
	.zero		0
	.zero		64


//--------------------- .nv.shared._Z13deform_conv2dPfS_S_S_iiiiiii --------------------------
	.section	.nv.shared._Z13deform_conv2dPfS_S_S_iiiiiii,"aw",@nobits
	.sectionflags	@""
	.align	16
	.zero		1024


//--------------------- .nv.shared._Z24offset_generating_conv2dPfS_S_iiiiiii --------------------------
	.section	.nv.shared._Z24offset_generating_conv2dPfS_S_iiiiiii,"aw",@nobits
	.sectionflags	@""
	.align	16
	.zero		1024


//--------------------- .nv.shared._Z15standard_conv2dPfS_S_iiiiiii --------------------------
	.section	.nv.shared._Z15standard_conv2dPfS_S_iiiiiii,"aw",@nobits
	.sectionflags	@""
	.align	16
	.zero		1024


//--------------------- .nv.constant0._Z26deform_conv2d_with_capturePfS_S_S_S_iiiiiii --------------------------
	.section	.nv.constant0._Z26deform_conv2d_with_capturePfS_S_S_S_iiiiiii,"a",@progbits
	.sectionflags	@""
	.align	4
.nv.constant0._Z26deform_conv2d_with_capturePfS_S_S_S_iiiiiii:
	.zero		964


//--------------------- .nv.constant0._Z13deform_conv2dPfS_S_S_iiiiiii --------------------------
	.section	.nv.constant0._Z13deform_conv2dPfS_S_S_iiiiiii,"a",@progbits
	.sectionflags	@""
	.align	4
.nv.constant0._Z13deform_conv2dPfS_S_S_iiiiiii:
	.zero		956


//--------------------- .nv.constant0._Z24offset_generating_conv2dPfS_S_iiiiiii --------------------------
	.section	.nv.constant0._Z24offset_generating_conv2dPfS_S_iiiiiii,"a",@progbits
	.sectionflags	@""
	.align	4
.nv.constant0._Z24offset_generating_conv2dPfS_S_iiiiiii:
	.zero		948


//--------------------- .nv.constant0._Z15standard_conv2dPfS_S_iiiiiii --------------------------
	.section	.nv.constant0._Z15standard_conv2dPfS_S_iiiiiii,"a",@progbits
	.sectionflags	@""
	.align	4
.nv.constant0._Z15standard_conv2dPfS_S_iiiiiii:
	.zero		948


//--------------------- SYMBOLS --------------------------

	.type		.nv.reservedSmem.offset0,@object
	.size		.nv.reservedSmem.offset0,0x4
	.type		.nv.reservedSmem.cap,@object
	.size		.nv.reservedSmem.cap,0x4
